// auto-generated by cutlass_sweep.gemm — config: {"arch": "sm_90", "cluster_m": 2, "cluster_n": 1, "dtype": "int8", "stages": 5, "tile_k": 128, "tile_m": 256, "tile_n": 256}
#include "cutlass/cutlass.h"
#include "cutlass/gemm/collective/collective_builder.hpp"
#include "cutlass/gemm/device/gemm_universal_adapter.h"
#include "cutlass/gemm/kernel/gemm_universal.hpp"
#include "cutlass/epilogue/collective/collective_builder.hpp"

using ElemA = int8_t;
using ElemB = int8_t;
using ElemCD = int8_t;
using Acc  = int32_t;
using TileShape    = cute::Shape<cute::_256, cute::_256, cute::_128>;
using ClusterShape = cute::Shape<cute::_2, cute::_1, cute::_1>;

using CollectiveEpilogue = typename cutlass::epilogue::collective::CollectiveBuilder<
    cutlass::arch::Sm90, cutlass::arch::OpClassTensorOp,
    TileShape, ClusterShape,
    cutlass::epilogue::collective::EpilogueTileAuto,
    Acc, Acc,
    ElemCD, cutlass::layout::RowMajor, 128 / cutlass::sizeof_bits<ElemCD>::value,
    ElemCD, cutlass::layout::RowMajor, 128 / cutlass::sizeof_bits<ElemCD>::value,
    cutlass::epilogue::collective::EpilogueScheduleAuto
  >::CollectiveOp;

using CollectiveMainloop = typename cutlass::gemm::collective::CollectiveBuilder<
    cutlass::arch::Sm90, cutlass::arch::OpClassTensorOp,
    ElemA, cutlass::layout::RowMajor, 128 / cutlass::sizeof_bits<ElemA>::value,
    ElemB, cutlass::layout::ColumnMajor, 128 / cutlass::sizeof_bits<ElemB>::value,
    Acc,
    TileShape, ClusterShape,
    cutlass::gemm::collective::StageCount<5>,
    cutlass::gemm::collective::KernelScheduleAuto
  >::CollectiveOp;

using GemmKernel = cutlass::gemm::kernel::GemmUniversal<
    cute::Shape<int,int,int,int>,
    CollectiveMainloop,
    CollectiveEpilogue
>;
using Gemm = cutlass::gemm::device::GemmUniversalAdapter<GemmKernel>;

// Force the device kernel symbol into the cubin without needing a host main.
auto* _anchor = &cutlass::device_kernel<GemmKernel>;


// ===== COMPILED SASS (sm_90a) =====

	.target	sm_90a

	.elftype	@"ET_EXEC"


//--------------------- .note.nv.tkinfo           --------------------------
	.section	.note.nv.tkinfo,"",@"SHT_NOTE"
	.sectionflags	@"SHF_NOTE_NV_TKINFO"
	.tkinfo
        /*0018*/ 	.word	0x00000002
        /*0030*/ 	.string	""
        /*0030*/ 	.string	"ptxas"
        /*0030*/ 	.string	"Cuda compilation tools, release 13.0, V13.0.88"
        /*0030*/ 	.string	"Build cuda_13.0.r13.0/compiler.36424714_0"
        /*0030*/ 	.string	"-arch sm_90a -m 64 "



//--------------------- .note.nv.cuinfo           --------------------------
	.section	.note.nv.cuinfo,"",@"SHT_NOTE"
	.sectionflags	@"SHF_NOTE_NV_CUINFO"
        /*0018*/ 	.short	0x0002
        /*001a*/ 	.short	0x005a
        /*001c*/ 	.short	0x0082
	.zero		2


//--------------------- .nv.info                  --------------------------
	.section	.nv.info,"",@"SHT_CUDA_INFO"
	.align	4


	//----- nvinfo : EIATTR_REGCOUNT
	.align		4
        /*0000*/ 	.byte	0x04, 0x2f
        /*0002*/ 	.short	(.L_15 - .L_14)
	.align		4
.L_14:
        /*0004*/ 	.word	index@(_ZN7cutlass13device_kernelINS_4gemm6kernel13GemmUniversalIN4cute5tupleIJiiiiEEENS1_10collective13CollectiveMmaINS1_34MainloopSm90TmaGmmaWarpSpecializedILi5ENS5_IJNS4_1CILi2EEENSA_ILi1EEESC_EEENS1_35KernelTmaWarpSpecializedCooperativeEEENS5_IJNSA_ILi256EEESG_NSA_ILi128EEEEEEaNS5_IJlSC_lEEEaSJ_NS4_8TiledMMAINS4_8MMA_AtomIJNS4_4SM904GMMA27MMA_64x256x32_S32S8S8_SS_TNEEEENS4_6LayoutISD_NS5_IJSC_NSA_ILi0EEESR_EEEEENS5_IJNS4_10UnderscoreESU_SU_EEEEENS4_13SM90_TMA_LOADENS4_14ComposedLayoutINS4_7SwizzleILi3ELi4ELi3EEENS4_18smem_ptr_flag_bitsILi8EEENSQ_INS5_IJNSA_ILi8EEESH_EEENS5_IJSH_SC_EEEEEEEvNS4_8identityENS4_23SM90_TMA_LOAD_MULTICASTES17_vS18_EENS_8epilogue10collective6detail29Sm90TmaWarpSpecializedAdapterINS1C_15DefaultEpilogueIaSJ_SJ_NS1B_6thread17LinearCombinationIaLi1EiiLNS1G_9ScaleType4KindE0ELNS_15FloatRoundStyleE2EaEENS1_15EpilogueDefaultEEEEEvvEEEEvNT_6ParamsE)
        /*0008*/ 	.word	0x000000a8


	//----- nvinfo : EIATTR_FRAME_SIZE
	.align		4
.L_15:
        /*000c*/ 	.byte	0x04, 0x11
        /*000e*/ 	.short	(.L_17 - .L_16)
	.align		4
.L_16:
        /*0010*/ 	.word	index@(_ZN7cutlass13device_kernelINS_4gemm6kernel13GemmUniversalIN4cute5tupleIJiiiiEEENS1_10collective13CollectiveMmaINS1_34MainloopSm90TmaGmmaWarpSpecializedILi5ENS5_IJNS4_1CILi2EEENSA_ILi1EEESC_EEENS1_35KernelTmaWarpSpecializedCooperativeEEENS5_IJNSA_ILi256EEESG_NSA_ILi128EEEEEEaNS5_IJlSC_lEEEaSJ_NS4_8TiledMMAINS4_8MMA_AtomIJNS4_4SM904GMMA27MMA_64x256x32_S32S8S8_SS_TNEEEENS4_6LayoutISD_NS5_IJSC_NSA_ILi0EEESR_EEEEENS5_IJNS4_10UnderscoreESU_SU_EEEEENS4_13SM90_TMA_LOADENS4_14ComposedLayoutINS4_7SwizzleILi3ELi4ELi3EEENS4_18smem_ptr_flag_bitsILi8EEENSQ_INS5_IJNSA_ILi8EEESH_EEENS5_IJSH_SC_EEEEEEEvNS4_8identityENS4_23SM90_TMA_LOAD_MULTICASTES17_vS18_EENS_8epilogue10collective6detail29Sm90TmaWarpSpecializedAdapterINS1C_15DefaultEpilogueIaSJ_SJ_NS1B_6thread17LinearCombinationIaLi1EiiLNS1G_9ScaleType4KindE0ELNS_15FloatRoundStyleE2EaEENS1_15EpilogueDefaultEEEEEvvEEEEvNT_6ParamsE)
        /*0014*/ 	.word	0x00000788


	//----- nvinfo : EIATTR_MIN_STACK_SIZE
	.align		4
.L_17:
        /*0018*/ 	.byte	0x04, 0x12
        /*001a*/ 	.short	(.L_19 - .L_18)
	.align		4
.L_18:
        /*001c*/ 	.word	index@(_ZN7cutlass13device_kernelINS_4gemm6kernel13GemmUniversalIN4cute5tupleIJiiiiEEENS1_10collective13CollectiveMmaINS1_34MainloopSm90TmaGmmaWarpSpecializedILi5ENS5_IJNS4_1CILi2EEENSA_ILi1EEESC_EEENS1_35KernelTmaWarpSpecializedCooperativeEEENS5_IJNSA_ILi256EEESG_NSA_ILi128EEEEEEaNS5_IJlSC_lEEEaSJ_NS4_8TiledMMAINS4_8MMA_AtomIJNS4_4SM904GMMA27MMA_64x256x32_S32S8S8_SS_TNEEEENS4_6LayoutISD_NS5_IJSC_NSA_ILi0EEESR_EEEEENS5_IJNS4_10UnderscoreESU_SU_EEEEENS4_13SM90_TMA_LOADENS4_14ComposedLayoutINS4_7SwizzleILi3ELi4ELi3EEENS4_18smem_ptr_flag_bitsILi8EEENSQ_INS5_IJNSA_ILi8EEESH_EEENS5_IJSH_SC_EEEEEEEvNS4_8identityENS4_23SM90_TMA_LOAD_MULTICASTES17_vS18_EENS_8epilogue10collective6detail29Sm90TmaWarpSpecializedAdapterINS1C_15DefaultEpilogueIaSJ_SJ_NS1B_6thread17LinearCombinationIaLi1EiiLNS1G_9ScaleType4KindE0ELNS_15FloatRoundStyleE2EaEENS1_15EpilogueDefaultEEEEEvvEEEEvNT_6ParamsE)
        /*0020*/ 	.word	0x00000788
.L_19:


//--------------------- .nv.compat                --------------------------
	.section	.nv.compat,"",@"SHT_CUDA_COMPAT_INFO"
	.align	4
        /*0000*/ 	.byte	0x02, 0x09, 0x01, 0x00, 0x02, 0x02, 0x04, 0x00, 0x02, 0x05, 0x05, 0x00, 0x03, 0x07, 0x01, 0x01
        /*0010*/ 	.byte	0x02, 0x03, 0x01, 0x00, 0x02, 0x06, 0x01, 0x00, 0x04, 0x0b, 0x08, 0x00, 0x00, 0x00, 0x00, 0x00
        /*0020*/ 	.byte	0x00, 0x00, 0x00, 0x00


//--------------------- .nv.info._ZN7cutlass13device_kernelINS_4gemm6kernel13GemmUniversalIN4cute5tupleIJiiiiEEENS1_10collective13CollectiveMmaINS1_34MainloopSm90TmaGmmaWarpSpecializedILi5ENS5_IJNS4_1CILi2EEENSA_ILi1EEESC_EEENS1_35KernelTmaWarpSpecializedCooperativeEEENS5_IJNSA_ILi256EEESG_NSA_ILi128EEEEEEaNS5_IJlSC_lEEEaSJ_NS4_8TiledMMAINS4_8MMA_AtomIJNS4_4SM904GMMA27MMA_64x256x32_S32S8S8_SS_TNEEEENS4_6LayoutISD_NS5_IJSC_NSA_ILi0EEESR_EEEEENS5_IJNS4_10UnderscoreESU_SU_EEEEENS4_13SM90_TMA_LOADENS4_14ComposedLayoutINS4_7SwizzleILi3ELi4ELi3EEENS4_18smem_ptr_flag_bitsILi8EEENSQ_INS5_IJNSA_ILi8EEESH_EEENS5_IJSH_SC_EEEEEEEvNS4_8identityENS4_23SM90_TMA_LOAD_MULTICASTES17_vS18_EENS_8epilogue10collective6detail29Sm90TmaWarpSpecializedAdapterINS1C_15DefaultEpilogueIaSJ_SJ_NS1B_6thread17LinearCombinationIaLi1EiiLNS1G_9ScaleType4KindE0ELNS_15FloatRoundStyleE2EaEENS1_15EpilogueDefaultEEEEEvvEEEEvNT_6ParamsE --------------------------
	.section	.nv.info._ZN7cutlass13device_kernelINS_4gemm6kernel13GemmUniversalIN4cute5tupleIJiiiiEEENS1_10collective13CollectiveMmaINS1_34MainloopSm90TmaGmmaWarpSpecializedILi5ENS5_IJNS4_1CILi2EEENSA_ILi1EEESC_EEENS1_35KernelTmaWarpSpecializedCooperativeEEENS5_IJNSA_ILi256EEESG_NSA_ILi128EEEEEEaNS5_IJlSC_lEEEaSJ_NS4_8TiledMMAINS4_8MMA_AtomIJNS4_4SM904GMMA27MMA_64x256x32_S32S8S8_SS_TNEEEENS4_6LayoutISD_NS5_IJSC_NSA_ILi0EEESR_EEEEENS5_IJNS4_10UnderscoreESU_SU_EEEEENS4_13SM90_TMA_LOADENS4_14ComposedLayoutINS4_7SwizzleILi3ELi4ELi3EEENS4_18smem_ptr_flag_bitsILi8EEENSQ_INS5_IJNSA_ILi8EEESH_EEENS5_IJSH_SC_EEEEEEEvNS4_8identityENS4_23SM90_TMA_LOAD_MULTICASTES17_vS18_EENS_8epilogue10collective6detail29Sm90TmaWarpSpecializedAdapterINS1C_15DefaultEpilogueIaSJ_SJ_NS1B_6thread17LinearCombinationIaLi1EiiLNS1G_9ScaleType4KindE0ELNS_15FloatRoundStyleE2EaEENS1_15EpilogueDefaultEEEEEvvEEEEvNT_6ParamsE,"",@"SHT_CUDA_INFO"
	.sectionflags	@""
	.align	4


	//----- nvinfo : EIATTR_CUDA_API_VERSION
	.align		4
        /*0000*/ 	.byte	0x04, 0x37
        /*0002*/ 	.short	(.L_21 - .L_20)
.L_20:
        /*0004*/ 	.word	0x00000082


	//----- nvinfo : EIATTR_KPARAM_INFO
	.align		4
.L_21:
        /*0008*/ 	.byte	0x04, 0x17
        /*000a*/ 	.short	(.L_23 - .L_22)
.L_22:
        /*000c*/ 	.word	0x00000000
        /*0010*/ 	.short	0x0000
        /*0012*/ 	.short	0x0070
        /*0014*/ 	.byte	0x00, 0xf0, 0x01, 0x10


	//----- nvinfo : EIATTR_SPARSE_MMA_MASK
	.align		4
.L_23:
        /*0018*/ 	.byte	0x03, 0x50
        /*001a*/ 	.short	0x0000


	//----- nvinfo : EIATTR_MAXREG_COUNT
	.align		4
        /*001c*/ 	.byte	0x03, 0x1b
        /*001e*/ 	.short	0x00a8


	//----- nvinfo : EIATTR_NUM_BARRIERS
	.align		4
        /*0020*/ 	.byte	0x02, 0x4c
        /*0022*/ 	.byte	0x01
	.zero		1


	//----- nvinfo : EIATTR_EXTERNS
	.align		4
        /*0024*/ 	.byte	0x04, 0x0f
        /*0026*/ 	.short	(.L_25 - .L_24)


	//   ....[0]....
	.align		4
.L_24:
        /*0028*/ 	.word	index@(__assertfail)


	//----- nvinfo : EIATTR_ANNOTATIONS
	.align		4
.L_25:
        /*002c*/ 	.byte	0x04, 0x55
        /*002e*/ 	.short	(.L_27 - .L_26)


	//   ....[0]....
.L_26:
        /*0030*/ 	.word	0x00000001
        /*0034*/ 	.byte	0x20, 0x0a, 0x00, 0x00, 0x01, 0x00, 0x00, 0x00, 0x30, 0x0a, 0x00, 0x00, 0x01, 0x00, 0x00, 0x00
        /* <DEDUP_REMOVED lines=717> */
        /*2d14*/ 	.byte	0xc0, 0x7d, 0x01, 0x00, 0x01, 0x00, 0x00, 0x00, 0xe0, 0x7d, 0x01, 0x00


	//----- nvinfo : EIATTR_MERCURY_ISA_VERSION
	.align		4
.L_27:
        /*2d20*/ 	.byte	0x03, 0x5f
        /*2d22*/ 	.short	0x0101


	//----- nvinfo : EIATTR_INT_WARP_WIDE_INSTR_OFFSETS
	.align		4
        /*2d24*/ 	.byte	0x04, 0x31
        /*2d26*/ 	.short	(.L_29 - .L_28)


	//   ....[0]....
.L_28:
        /*2d28*/ 	.word	0x000005a0


	//   ....[1]....
        /*2d2c*/ 	.word	0x000005c0


	//   ....[2]....
        /*2d30*/ 	.word	0x00000730


	//----- nvinfo : EIATTR_COOP_GROUP_MASK_REGIDS
	.align		4
.L_29:
        /*2d34*/ 	.byte	0x04, 0x29
        /*2d36*/ 	.short	(.L_31 - .L_30)


	//   ....[0]....
.L_30:
        /*2d38*/ 	.word	0xffffffff


	//   ....[1]....
        /*2d3c*/ 	.word	0xffffffff


	//   ....[2]....
        /*2d40*/ 	.word	0xffffffff


	//   ....[3]....
        /*2d44*/ 	.word	0xffffffff


	//   ....[4]....
        /*2d48*/ 	.word	0xffffffff


	//   ....[5]....
        /*2d4c*/ 	.word	0xffffffff


	//----- nvinfo : EIATTR_COOP_GROUP_INSTR_OFFSETS
	.align		4
.L_31:
        /*2d50*/ 	.byte	0x04, 0x28
        /*2d52*/ 	.short	(.L_33 - .L_32)


	//   ....[0]....
.L_32:
        /*2d54*/ 	.word	0x00000070


	//   ....[1]....
        /*2d58*/ 	.word	0x00000080


	//   ....[2]....
        /*2d5c*/ 	.word	0x000001a0


	//   ....[3]....
        /*2d60*/ 	.word	0x000003f0


	//   ....[4]....
        /*2d64*/ 	.word	0x00000860


	//   ....[5]....
        /*2d68*/ 	.word	0x00001430


	//----- nvinfo : EIATTR_REG_RECONFIG
	.align		4
.L_33:
        /*2d6c*/ 	.byte	0x01, 0x54
	.zero		2


	//----- nvinfo : EIATTR_SYSCALL_OFFSETS
	.align		4
        /*2d70*/ 	.byte	0x04, 0x46
        /*2d72*/ 	.short	(.L_35 - .L_34)


	//   ....[0]....
.L_34:
        /*2d74*/ 	.word	0x000015f0


	//----- nvinfo : EIATTR_MBARRIER_INSTR_OFFSETS
	.align		4
.L_35:
        /*2d78*/ 	.byte	0x04, 0x39
        /*2d7a*/ 	.short	(.L_37 - .L_36)


	//   ....[0]....
.L_36:
        /*2d7c*/ 	.word	0x00000320
        /*2d80*/ 	.word	0x000000ff
        /*2d84*/ 	.word	0x00000000
        /*2d88*/ 	.short	0x0100
        /*2d8a*/ 	.byte	0x08
	.zero		1


	//   ....[1]....
        /*2d8c*/ 	.word	0x00000330
        /*2d90*/ 	.word	0x000000ff
        /*2d94*/ 	.word	0x00000028
        /*2d98*/ 	.short	0x0100
        /*2d9a*/ 	.byte	0x08
	.zero		1


	//   ....[2]....
        /*2d9c*/ 	.word	0x00000340
        /*2da0*/ 	.word	0x000000ff
        /*2da4*/ 	.word	0x00000008
        /*2da8*/ 	.short	0x0100
        /*2daa*/ 	.byte	0x08
	.zero		1


	//   ....[3]....
        /*2dac*/ 	.word	0x00000350
        /*2db0*/ 	.word	0x000000ff
        /*2db4*/ 	.word	0x00000030
        /*2db8*/ 	.short	0x0100
        /*2dba*/ 	.byte	0x08
	.zero		1


	//   ....[4]....
        /*2dbc*/ 	.word	0x00000360
        /*2dc0*/ 	.word	0x000000ff
        /*2dc4*/ 	.word	0x00000010
        /*2dc8*/ 	.short	0x0100
        /*2dca*/ 	.byte	0x08
	.zero		1


	//   ....[5]....
        /*2dcc*/ 	.word	0x00000370
        /*2dd0*/ 	.word	0x000000ff
        /*2dd4*/ 	.word	0x00000038
        /*2dd8*/ 	.short	0x0100
        /*2dda*/ 	.byte	0x08
	.zero		1


	//   ....[6]....
        /*2ddc*/ 	.word	0x00000380
        /*2de0*/ 	.word	0x000000ff
        /*2de4*/ 	.word	0x00000018
        /*2de8*/ 	.short	0x0100
        /*2dea*/ 	.byte	0x08
	.zero		1


	//   ....[7]....
        /*2dec*/ 	.word	0x00000390
        /*2df0*/ 	.word	0x000000ff
        /*2df4*/ 	.word	0x00000040
        /*2df8*/ 	.short	0x0100
        /*2dfa*/ 	.byte	0x08
	.zero		1


	//   ....[8]....
        /*2dfc*/ 	.word	0x000003a0
        /*2e00*/ 	.word	0x000000ff
        /*2e04*/ 	.word	0x00000020
        /*2e08*/ 	.short	0x0100
        /*2e0a*/ 	.byte	0x08
	.zero		1


	//   ....[9]....
        /*2e0c*/ 	.word	0x000003b0
        /*2e10*/ 	.word	0x000000ff
        /*2e14*/ 	.word	0x00000048
        /*2e18*/ 	.short	0x0100
        /*2e1a*/ 	.byte	0x08
	.zero		1


	//   ....[10]....
        /*2e1c*/ 	.word	0x00000790
        /*2e20*/ 	.word	0x000000ff
        /*2e24*/ 	.word	0x00000060
        /*2e28*/ 	.short	0x0100
        /*2e2a*/ 	.byte	0x06
	.zero		1


	//   ....[11]....
        /*2e2c*/ 	.word	0x000007c0
        /*2e30*/ 	.word	0x000000ff
        /*2e34*/ 	.word	0x00000068
        /*2e38*/ 	.short	0x0100
        /*2e3a*/ 	.byte	0x06
	.zero		1


	//   ....[12]....
        /*2e3c*/ 	.word	0x000016d0
        /*2e40*/ 	.word	0x00000003
        /*2e44*/ 	.word	0x00000000
        /*2e48*/ 	.short	0x010a
        /*2e4a*/ 	.byte	0x3f
	.zero		1


	//   ....[13]....
        /*2e4c*/ 	.word	0x00001710
        /*2e50*/ 	.word	0x00000003
        /*2e54*/ 	.word	0x00000000
        /*2e58*/ 	.short	0x010a
        /*2e5a*/ 	.byte	0x3f
	.zero		1


	//   ....[14]....
        /*2e5c*/ 	.word	0x00004d60
        /*2e60*/ 	.word	0x00000002
        /*2e64*/ 	.word	0x00000000
        /*2e68*/ 	.short	0x010a
        /*2e6a*/ 	.byte	0x3f
	.zero		1


	//   ....[15]....
        /*2e6c*/ 	.word	0x00004da0
        /*2e70*/ 	.word	0x00000002
        /*2e74*/ 	.word	0x00000000
        /*2e78*/ 	.short	0x010a
        /*2e7a*/ 	.byte	0x3f
	.zero		1


	//   ....[16]....
        /*2e7c*/ 	.word	0x00008e90
        /*2e80*/ 	.word	0x00000002
        /*2e84*/ 	.word	0x00000000
        /*2e88*/ 	.short	0x0101
        /*2e8a*/ 	.byte	0x3f
	.zero		1


	//   ....[17]....
        /*2e8c*/ 	.word	0x000090c0
        /*2e90*/ 	.word	0x00000000
        /*2e94*/ 	.word	0x00000000
        /*2e98*/ 	.short	0x0101
        /*2e9a*/ 	.byte	0x3f
	.zero		1


	//   ....[18]....
        /*2e9c*/ 	.word	0x00017950
        /*2ea0*/ 	.word	0x0000000b
        /*2ea4*/ 	.word	0x00000028
        /*2ea8*/ 	.short	0x010a
        /*2eaa*/ 	.byte	0x3f
	.zero		1


	//   ....[19]....
        /*2eac*/ 	.word	0x00017cd0
        /*2eb0*/ 	.word	0x00000002
        /*2eb4*/ 	.word	0x00000068
        /*2eb8*/ 	.short	0x0101
        /*2eba*/ 	.byte	0x3f
	.zero		1


	//   ....[20]....
        /*2ebc*/ 	.word	0x000184e0
        /*2ec0*/ 	.word	0x00000005
        /*2ec4*/ 	.word	0x00000000
        /*2ec8*/ 	.short	0x010a
        /*2eca*/ 	.byte	0x3f
	.zero		1


	//   ....[21]....
        /*2ecc*/ 	.word	0x00018570
        /*2ed0*/ 	.word	0x00000005
        /*2ed4*/ 	.word	0x00000000
        /*2ed8*/ 	.short	0x010a
        /*2eda*/ 	.byte	0x3f
	.zero		1


	//   ....[22]....
        /*2edc*/ 	.word	0x00018600
        /*2ee0*/ 	.word	0x00000005
        /*2ee4*/ 	.word	0x00000000
        /*2ee8*/ 	.short	0x010a
        /*2eea*/ 	.byte	0x3f
	.zero		1


	//   ....[23]....
        /*2eec*/ 	.word	0x00018690
        /*2ef0*/ 	.word	0x00000005
        /*2ef4*/ 	.word	0x00000000
        /*2ef8*/ 	.short	0x010a
        /*2efa*/ 	.byte	0x3f
	.zero		1


	//   ....[24]....
        /*2efc*/ 	.word	0x00018720
        /*2f00*/ 	.word	0x00000003
        /*2f04*/ 	.word	0x00000000
        /*2f08*/ 	.short	0x010a
        /*2f0a*/ 	.byte	0x3f
	.zero		1


	//   ....[25]....
        /*2f0c*/ 	.word	0x00018780
        /*2f10*/ 	.word	0x00000003
        /*2f14*/ 	.word	0x00000000
        /*2f18*/ 	.short	0x010a
        /*2f1a*/ 	.byte	0x3f
	.zero		1


	//   ....[26]....
        /*2f1c*/ 	.word	0x000187d0
        /*2f20*/ 	.word	0x00000002
        /*2f24*/ 	.word	0x00000000
        /*2f28*/ 	.short	0x010a
        /*2f2a*/ 	.byte	0x3f
	.zero		1


	//   ....[27]....
        /*2f2c*/ 	.word	0x000188a0
        /*2f30*/ 	.word	0x0000000b
        /*2f34*/ 	.word	0x00000028
        /*2f38*/ 	.short	0x010a
        /*2f3a*/ 	.byte	0x3f
	.zero		1


	//   ....[28]....
        /*2f3c*/ 	.word	0x00018970
        /*2f40*/ 	.word	0x00000005
        /*2f44*/ 	.word	0x00000000
        /*2f48*/ 	.short	0x010a
        /*2f4a*/ 	.byte	0x3f
	.zero		1


	//   ....[29]....
        /*2f4c*/ 	.word	0x000189c0
        /*2f50*/ 	.word	0x00000005
        /*2f54*/ 	.word	0x00000000
        /*2f58*/ 	.short	0x010a
        /*2f5a*/ 	.byte	0x3f
	.zero		1


	//   ....[30]....
        /*2f5c*/ 	.word	0x00018a10
        /*2f60*/ 	.word	0x00000005
        /*2f64*/ 	.word	0x00000000
        /*2f68*/ 	.short	0x010a
        /*2f6a*/ 	.byte	0x3f
	.zero		1


	//   ....[31]....
        /*2f6c*/ 	.word	0x00018a60
        /*2f70*/ 	.word	0x00000005
        /*2f74*/ 	.word	0x00000000
        /*2f78*/ 	.short	0x010a
        /*2f7a*/ 	.byte	0x3f
	.zero		1


	//----- nvinfo : EIATTR_NUM_MBARRIERS
	.align		4
.L_37:
        /*2f7c*/ 	.byte	0x03, 0x38
        /*2f7e*/ 	.short	0x000c


	//----- nvinfo : EIATTR_EXIT_INSTR_OFFSETS
	.align		4
        /*2f80*/ 	.byte	0x04, 0x1c
        /*2f82*/ 	.short	(.L_39 - .L_38)


	//   ....[0]....
.L_38:
        /*2f84*/ 	.word	0x00000ac0


	//   ....[1]....
        /*2f88*/ 	.word	0x00001350


	//   ....[2]....
        /*2f8c*/ 	.word	0x00016f90


	//   ....[3]....
        /*2f90*/ 	.word	0x000175b0


	//   ....[4]....
        /*2f94*/ 	.word	0x00018770


	//----- nvinfo : EIATTR_MAX_THREADS
	.align		4
.L_39:
        /*2f98*/ 	.byte	0x04, 0x05
        /*2f9a*/ 	.short	(.L_41 - .L_40)
.L_40:
        /*2f9c*/ 	.word	0x00000180
        /*2fa0*/ 	.word	0x00000001
        /*2fa4*/ 	.word	0x00000001


	//----- nvinfo : EIATTR_CRS_STACK_SIZE
	.align		4
.L_41:
        /*2fa8*/ 	.byte	0x04, 0x1e
        /*2faa*/ 	.short	(.L_43 - .L_42)
.L_42:
        /*2fac*/ 	.word	0x00000000


	//----- nvinfo : EIATTR_CBANK_PARAM_SIZE
	.align		4
.L_43:
        /*2fb0*/ 	.byte	0x03, 0x19
        /*2fb2*/ 	.short	0x0470


	//----- nvinfo : EIATTR_PARAM_CBANK
	.align		4
        /*2fb4*/ 	.byte	0x04, 0x0a
        /*2fb6*/ 	.short	(.L_45 - .L_44)
	.align		4
.L_44:
        /*2fb8*/ 	.word	index@(.nv.constant0._ZN7cutlass13device_kernelINS_4gemm6kernel13GemmUniversalIN4cute5tupleIJiiiiEEENS1_10collective13CollectiveMmaINS1_34MainloopSm90TmaGmmaWarpSpecializedILi5ENS5_IJNS4_1CILi2EEENSA_ILi1EEESC_EEENS1_35KernelTmaWarpSpecializedCooperativeEEENS5_IJNSA_ILi256EEESG_NSA_ILi128EEEEEEaNS5_IJlSC_lEEEaSJ_NS4_8TiledMMAINS4_8MMA_AtomIJNS4_4SM904GMMA27MMA_64x256x32_S32S8S8_SS_TNEEEENS4_6LayoutISD_NS5_IJSC_NSA_ILi0EEESR_EEEEENS5_IJNS4_10UnderscoreESU_SU_EEEEENS4_13SM90_TMA_LOADENS4_14ComposedLayoutINS4_7SwizzleILi3ELi4ELi3EEENS4_18smem_ptr_flag_bitsILi8EEENSQ_INS5_IJNSA_ILi8EEESH_EEENS5_IJSH_SC_EEEEEEEvNS4_8identityENS4_23SM90_TMA_LOAD_MULTICASTES17_vS18_EENS_8epilogue10collective6detail29Sm90TmaWarpSpecializedAdapterINS1C_15DefaultEpilogueIaSJ_SJ_NS1B_6thread17LinearCombinationIaLi1EiiLNS1G_9ScaleType4KindE0ELNS_15FloatRoundStyleE2EaEENS1_15EpilogueDefaultEEEEEvvEEEEvNT_6ParamsE)
        /*2fbc*/ 	.short	0x0210
        /*2fbe*/ 	.short	0x0470


	//----- nvinfo : EIATTR_SW_WAR
	.align		4
.L_45:
        /*2fc0*/ 	.byte	0x04, 0x36
        /*2fc2*/ 	.short	(.L_47 - .L_46)
.L_46:
        /*2fc4*/ 	.word	0x00000008
.L_47:


//--------------------- .nv.callgraph             --------------------------
	.section	.nv.callgraph,"",@"SHT_CUDA_CALLGRAPH"
	.align	4
	.sectionentsize	8
	.align		4
        /*0000*/ 	.word	0x00000000
	.align		4
        /*0004*/ 	.word	0xffffffff
	.align		4
        /*0008*/ 	.word	index@(_ZN7cutlass13device_kernelINS_4gemm6kernel13GemmUniversalIN4cute5tupleIJiiiiEEENS1_10collective13CollectiveMmaINS1_34MainloopSm90TmaGmmaWarpSpecializedILi5ENS5_IJNS4_1CILi2EEENSA_ILi1EEESC_EEENS1_35KernelTmaWarpSpecializedCooperativeEEENS5_IJNSA_ILi256EEESG_NSA_ILi128EEEEEEaNS5_IJlSC_lEEEaSJ_NS4_8TiledMMAINS4_8MMA_AtomIJNS4_4SM904GMMA27MMA_64x256x32_S32S8S8_SS_TNEEEENS4_6LayoutISD_NS5_IJSC_NSA_ILi0EEESR_EEEEENS5_IJNS4_10UnderscoreESU_SU_EEEEENS4_13SM90_TMA_LOADENS4_14ComposedLayoutINS4_7SwizzleILi3ELi4ELi3EEENS4_18smem_ptr_flag_bitsILi8EEENSQ_INS5_IJNSA_ILi8EEESH_EEENS5_IJSH_SC_EEEEEEEvNS4_8identityENS4_23SM90_TMA_LOAD_MULTICASTES17_vS18_EENS_8epilogue10collective6detail29Sm90TmaWarpSpecializedAdapterINS1C_15DefaultEpilogueIaSJ_SJ_NS1B_6thread17LinearCombinationIaLi1EiiLNS1G_9ScaleType4KindE0ELNS_15FloatRoundStyleE2EaEENS1_15EpilogueDefaultEEEEEvvEEEEvNT_6ParamsE)
	.align		4
        /*000c*/ 	.word	index@(__assertfail)
	.align		4
        /*0010*/ 	.word	0x00000000
	.align		4
        /*0014*/ 	.word	0xfffffffe
	.align		4
        /*0018*/ 	.word	0x00000000
	.align		4
        /*001c*/ 	.word	0xfffffffd
	.align		4
        /*0020*/ 	.word	0x00000000
	.align		4
        /*0024*/ 	.word	0xfffffffc


//--------------------- .nv.constant4             --------------------------
	.section	.nv.constant4,"a",@progbits
	.align	8
	.align		8
.nv.constant4:
        /*0000*/ 	.dword	__assertfail
	.align		8
        /*0008*/ 	.dword	__unnamed_1
	.align		8
        /*0010*/ 	.dword	_ZN39_INTERNAL_de37cae7_4_k_cu_94135eb2_69254cuda3std3__45__cpo5beginE
	.align		8
        /*0018*/ 	.dword	_ZN39_INTERNAL_de37cae7_4_k_cu_94135eb2_69254cuda3std3__45__cpo3endE
	.align		8
        /*0020*/ 	.dword	_ZN39_INTERNAL_de37cae7_4_k_cu_94135eb2_69254cuda3std3__45__cpo6cbeginE
	.align		8
        /*0028*/ 	.dword	_ZN39_INTERNAL_de37cae7_4_k_cu_94135eb2_69254cuda3std3__45__cpo4cendE
	.align		8
        /*0030*/ 	.dword	_ZN39_INTERNAL_de37cae7_4_k_cu_94135eb2_69254cuda3std3__441_GLOBAL__N__de37cae7_4_k_cu_94135eb2_69256ignoreE
	.align		8
        /*0038*/ 	.dword	_ZN39_INTERNAL_de37cae7_4_k_cu_94135eb2_69254cuda3std3__419piecewise_constructE
	.align		8
        /*0040*/ 	.dword	_ZN39_INTERNAL_de37cae7_4_k_cu_94135eb2_69254cuda3std3__48in_placeE
	.align		8
        /*0048*/ 	.dword	_ZN39_INTERNAL_de37cae7_4_k_cu_94135eb2_69254cuda3std6ranges3__45__cpo4swapE
	.align		8
        /*0050*/ 	.dword	_ZN39_INTERNAL_de37cae7_4_k_cu_94135eb2_69254cuda3std6ranges3__45__cpo9iter_moveE
	.align		8
        /*0058*/ 	.dword	_ZN39_INTERNAL_de37cae7_4_k_cu_94135eb2_69254cute7productE
	.align		8
        /*0060*/ 	.dword	_ZN39_INTERNAL_de37cae7_4_k_cu_94135eb2_69254cute1_E
	.align		8
        /*0068*/ 	.dword	$str$22
	.align		8
        /*0070*/ 	.dword	$str$23


//--------------------- .text._ZN7cutlass13device_kernelINS_4gemm6kernel13GemmUniversalIN4cute5tupleIJiiiiEEENS1_10collective13CollectiveMmaINS1_34MainloopSm90TmaGmmaWarpSpecializedILi5ENS5_IJNS4_1CILi2EEENSA_ILi1EEESC_EEENS1_35KernelTmaWarpSpecializedCooperativeEEENS5_IJNSA_ILi256EEESG_NSA_ILi128EEEEEEaNS5_IJlSC_lEEEaSJ_NS4_8TiledMMAINS4_8MMA_AtomIJNS4_4SM904GMMA27MMA_64x256x32_S32S8S8_SS_TNEEEENS4_6LayoutISD_NS5_IJSC_NSA_ILi0EEESR_EEEEENS5_IJNS4_10UnderscoreESU_SU_EEEEENS4_13SM90_TMA_LOADENS4_14ComposedLayoutINS4_7SwizzleILi3ELi4ELi3EEENS4_18smem_ptr_flag_bitsILi8EEENSQ_INS5_IJNSA_ILi8EEESH_EEENS5_IJSH_SC_EEEEEEEvNS4_8identityENS4_23SM90_TMA_LOAD_MULTICASTES17_vS18_EENS_8epilogue10collective6detail29Sm90TmaWarpSpecializedAdapterINS1C_15DefaultEpilogueIaSJ_SJ_NS1B_6thread17LinearCombinationIaLi1EiiLNS1G_9ScaleType4KindE0ELNS_15FloatRoundStyleE2EaEENS1_15EpilogueDefaultEEEEEvvEEEEvNT_6ParamsE --------------------------
	.section	.text._ZN7cutlass13device_kernelINS_4gemm6kernel13GemmUniversalIN4cute5tupleIJiiiiEEENS1_10collective13CollectiveMmaINS1_34MainloopSm90TmaGmmaWarpSpecializedILi5ENS5_IJNS4_1CILi2EEENSA_ILi1EEESC_EEENS1_35KernelTmaWarpSpecializedCooperativeEEENS5_IJNSA_ILi256EEESG_NSA_ILi128EEEEEEaNS5_IJlSC_lEEEaSJ_NS4_8TiledMMAINS4_8MMA_AtomIJNS4_4SM904GMMA27MMA_64x256x32_S32S8S8_SS_TNEEEENS4_6LayoutISD_NS5_IJSC_NSA_ILi0EEESR_EEEEENS5_IJNS4_10UnderscoreESU_SU_EEEEENS4_13SM90_TMA_LOADENS4_14ComposedLayoutINS4_7SwizzleILi3ELi4ELi3EEENS4_18smem_ptr_flag_bitsILi8EEENSQ_INS5_IJNSA_ILi8EEESH_EEENS5_IJSH_SC_EEEEEEEvNS4_8identityENS4_23SM90_TMA_LOAD_MULTICASTES17_vS18_EENS_8epilogue10collective6detail29Sm90TmaWarpSpecializedAdapterINS1C_15DefaultEpilogueIaSJ_SJ_NS1B_6thread17LinearCombinationIaLi1EiiLNS1G_9ScaleType4KindE0ELNS_15FloatRoundStyleE2EaEENS1_15EpilogueDefaultEEEEEvvEEEEvNT_6ParamsE,"ax",@progbits
	.align	128
.text._ZN7cutlass13device_kernelINS_4gemm6kernel13GemmUniversalIN4cute5tupleIJiiiiEEENS1_10collective13CollectiveMmaINS1_34MainloopSm90TmaGmmaWarpSpecializedILi5ENS5_IJNS4_1CILi2EEENSA_ILi1EEESC_EEENS1_35KernelTmaWarpSpecializedCooperativeEEENS5_IJNSA_ILi256EEESG_NSA_ILi128EEEEEEaNS5_IJlSC_lEEEaSJ_NS4_8TiledMMAINS4_8MMA_AtomIJNS4_4SM904GMMA27MMA_64x256x32_S32S8S8_SS_TNEEEENS4_6LayoutISD_NS5_IJSC_NSA_ILi0EEESR_EEEEENS5_IJNS4_10UnderscoreESU_SU_EEEEENS4_13SM90_TMA_LOADENS4_14ComposedLayoutINS4_7SwizzleILi3ELi4ELi3EEENS4_18smem_ptr_flag_bitsILi8EEENSQ_INS5_IJNSA_ILi8EEESH_EEENS5_IJSH_SC_EEEEEEEvNS4_8identityENS4_23SM90_TMA_LOAD_MULTICASTES17_vS18_EENS_8epilogue10collective6detail29Sm90TmaWarpSpecializedAdapterINS1C_15DefaultEpilogueIaSJ_SJ_NS1B_6thread17LinearCombinationIaLi1EiiLNS1G_9ScaleType4KindE0ELNS_15FloatRoundStyleE2EaEENS1_15EpilogueDefaultEEEEEvvEEEEvNT_6ParamsE:
        .type           _ZN7cutlass13device_kernelINS_4gemm6kernel13GemmUniversalIN4cute5tupleIJiiiiEEENS1_10collective13CollectiveMmaINS1_34MainloopSm90TmaGmmaWarpSpecializedILi5ENS5_IJNS4_1CILi2EEENSA_ILi1EEESC_EEENS1_35KernelTmaWarpSpecializedCooperativeEEENS5_IJNSA_ILi256EEESG_NSA_ILi128EEEEEEaNS5_IJlSC_lEEEaSJ_NS4_8TiledMMAINS4_8MMA_AtomIJNS4_4SM904GMMA27MMA_64x256x32_S32S8S8_SS_TNEEEENS4_6LayoutISD_NS5_IJSC_NSA_ILi0EEESR_EEEEENS5_IJNS4_10UnderscoreESU_SU_EEEEENS4_13SM90_TMA_LOADENS4_14ComposedLayoutINS4_7SwizzleILi3ELi4ELi3EEENS4_18smem_ptr_flag_bitsILi8EEENSQ_INS5_IJNSA_ILi8EEESH_EEENS5_IJSH_SC_EEEEEEEvNS4_8identityENS4_23SM90_TMA_LOAD_MULTICASTES17_vS18_EENS_8epilogue10collective6detail29Sm90TmaWarpSpecializedAdapterINS1C_15DefaultEpilogueIaSJ_SJ_NS1B_6thread17LinearCombinationIaLi1EiiLNS1G_9ScaleType4KindE0ELNS_15FloatRoundStyleE2EaEENS1_15EpilogueDefaultEEEEEvvEEEEvNT_6ParamsE,@function
        .size           _ZN7cutlass13device_kernelINS_4gemm6kernel13GemmUniversalIN4cute5tupleIJiiiiEEENS1_10collective13CollectiveMmaINS1_34MainloopSm90TmaGmmaWarpSpecializedILi5ENS5_IJNS4_1CILi2EEENSA_ILi1EEESC_EEENS1_35KernelTmaWarpSpecializedCooperativeEEENS5_IJNSA_ILi256EEESG_NSA_ILi128EEEEEEaNS5_IJlSC_lEEEaSJ_NS4_8TiledMMAINS4_8MMA_AtomIJNS4_4SM904GMMA27MMA_64x256x32_S32S8S8_SS_TNEEEENS4_6LayoutISD_NS5_IJSC_NSA_ILi0EEESR_EEEEENS5_IJNS4_10UnderscoreESU_SU_EEEEENS4_13SM90_TMA_LOADENS4_14ComposedLayoutINS4_7SwizzleILi3ELi4ELi3EEENS4_18smem_ptr_flag_bitsILi8EEENSQ_INS5_IJNSA_ILi8EEESH_EEENS5_IJSH_SC_EEEEEEEvNS4_8identityENS4_23SM90_TMA_LOAD_MULTICASTES17_vS18_EENS_8epilogue10collective6detail29Sm90TmaWarpSpecializedAdapterINS1C_15DefaultEpilogueIaSJ_SJ_NS1B_6thread17LinearCombinationIaLi1EiiLNS1G_9ScaleType4KindE0ELNS_15FloatRoundStyleE2EaEENS1_15EpilogueDefaultEEEEEvvEEEEvNT_6ParamsE,(.L_x_589 - _ZN7cutlass13device_kernelINS_4gemm6kernel13GemmUniversalIN4cute5tupleIJiiiiEEENS1_10collective13CollectiveMmaINS1_34MainloopSm90TmaGmmaWarpSpecializedILi5ENS5_IJNS4_1CILi2EEENSA_ILi1EEESC_EEENS1_35KernelTmaWarpSpecializedCooperativeEEENS5_IJNSA_ILi256EEESG_NSA_ILi128EEEEEEaNS5_IJlSC_lEEEaSJ_NS4_8TiledMMAINS4_8MMA_AtomIJNS4_4SM904GMMA27MMA_64x256x32_S32S8S8_SS_TNEEEENS4_6LayoutISD_NS5_IJSC_NSA_ILi0EEESR_EEEEENS5_IJNS4_10UnderscoreESU_SU_EEEEENS4_13SM90_TMA_LOADENS4_14ComposedLayoutINS4_7SwizzleILi3ELi4ELi3EEENS4_18smem_ptr_flag_bitsILi8EEENSQ_INS5_IJNSA_ILi8EEESH_EEENS5_IJSH_SC_EEEEEEEvNS4_8identityENS4_23SM90_TMA_LOAD_MULTICASTES17_vS18_EENS_8epilogue10collective6detail29Sm90TmaWarpSpecializedAdapterINS1C_15DefaultEpilogueIaSJ_SJ_NS1B_6thread17LinearCombinationIaLi1EiiLNS1G_9ScaleType4KindE0ELNS_15FloatRoundStyleE2EaEENS1_15EpilogueDefaultEEEEEvvEEEEvNT_6ParamsE)
        .other          _ZN7cutlass13device_kernelINS_4gemm6kernel13GemmUniversalIN4cute5tupleIJiiiiEEENS1_10collective13CollectiveMmaINS1_34MainloopSm90TmaGmmaWarpSpecializedILi5ENS5_IJNS4_1CILi2EEENSA_ILi1EEESC_EEENS1_35KernelTmaWarpSpecializedCooperativeEEENS5_IJNSA_ILi256EEESG_NSA_ILi128EEEEEEaNS5_IJlSC_lEEEaSJ_NS4_8TiledMMAINS4_8MMA_AtomIJNS4_4SM904GMMA27MMA_64x256x32_S32S8S8_SS_TNEEEENS4_6LayoutISD_NS5_IJSC_NSA_ILi0EEESR_EEEEENS5_IJNS4_10UnderscoreESU_SU_EEEEENS4_13SM90_TMA_LOADENS4_14ComposedLayoutINS4_7SwizzleILi3ELi4ELi3EEENS4_18smem_ptr_flag_bitsILi8EEENSQ_INS5_IJNSA_ILi8EEESH_EEENS5_IJSH_SC_EEEEEEEvNS4_8identityENS4_23SM90_TMA_LOAD_MULTICASTES17_vS18_EENS_8epilogue10collective6detail29Sm90TmaWarpSpecializedAdapterINS1C_15DefaultEpilogueIaSJ_SJ_NS1B_6thread17LinearCombinationIaLi1EiiLNS1G_9ScaleType4KindE0ELNS_15FloatRoundStyleE2EaEENS1_15EpilogueDefaultEEEEEvvEEEEvNT_6ParamsE,@"STO_CUDA_ENTRY STV_DEFAULT"
_ZN7cutlass13device_kernelINS_4gemm6kernel13GemmUniversalIN4cute5tupleIJiiiiEEENS1_10collective13CollectiveMmaINS1_34MainloopSm90TmaGmmaWarpSpecializedILi5ENS5_IJNS4_1CILi2EEENSA_ILi1EEESC_EEENS1_35KernelTmaWarpSpecializedCooperativeEEENS5_IJNSA_ILi256EEESG_NSA_ILi128EEEEEEaNS5_IJlSC_lEEEaSJ_NS4_8TiledMMAINS4_8MMA_AtomIJNS4_4SM904GMMA27MMA_64x256x32_S32S8S8_SS_TNEEEENS4_6LayoutISD_NS5_IJSC_NSA_ILi0EEESR_EEEEENS5_IJNS4_10UnderscoreESU_SU_EEEEENS4_13SM90_TMA_LOADENS4_14ComposedLayoutINS4_7SwizzleILi3ELi4ELi3EEENS4_18smem_ptr_flag_bitsILi8EEENSQ_INS5_IJNSA_ILi8EEESH_EEENS5_IJSH_SC_EEEEEEEvNS4_8identityENS4_23SM90_TMA_LOAD_MULTICASTES17_vS18_EENS_8epilogue10collective6detail29Sm90TmaWarpSpecializedAdapterINS1C_15DefaultEpilogueIaSJ_SJ_NS1B_6thread17LinearCombinationIaLi1EiiLNS1G_9ScaleType4KindE0ELNS_15FloatRoundStyleE2EaEENS1_15EpilogueDefaultEEEEEvvEEEEvNT_6ParamsE:
[----:B------:R-:W0:Y:S02]  /*0000*/  LDC R1, c[0x0][0x28] ;  /* 0x00000a00ff017b82 */ /* 0x000e240000000800 */
[----:B0-----:R-:W-:Y:S01]  /*0010*/  VIADD R1, R1, 0xfffff878 ;  /* 0xfffff87801017836 */ /* 0x001fe20000000000 */
[----:B------:R-:W0:Y:S01]  /*0020*/  S2R R4, SR_TID.X ;  /* 0x0000000000047919 */ /* 0x000e220000002100 */
[----:B------:R-:W-:Y:S01]  /*0030*/  ELECT P0, URZ, PT ;  /* 0x00000000003f782f */ /* 0x000fe20003800000 */
[----:B------:R-:W-:Y:S01]  /*0040*/  BSSY B0, `(.L_x_0) ;  /* 0x0000015000007945 */ /* 0x000fe20003800000 */
[--C-:B0-----:R-:W-:Y:S02]  /*0050*/  SHF.R.U32.HI R0, RZ, 0x5, R4.reuse ;  /* 0x00000005ff007819 */ /* 0x101fe40000011604 */
[----:B------:R-:W-:-:S03]  /*0060*/  SHF.R.U32.HI R2, RZ, 0x7, R4 ;  /* 0x00000007ff027819 */ /* 0x000fc60000011604 */
[----:B------:R-:W0:Y:S04]  /*0070*/  SHFL.IDX PT, R3, R0, RZ, 0x1f ;  /* 0x00001fff00037589 */ /* 0x000e2800000e0000 */
[----:B------:R-:W1:Y:S01]  /*0080*/  SHFL.IDX PT, R2, R2, RZ, 0x1f ;  /* 0x00001fff02027589 */ /* 0x000e6200000e0000 */
[----:B0-----:R-:W-:Y:S02]  /*0090*/  R2UR UR9, R3 ;  /* 0x00000000030972ca */ /* 0x001fe400000e0000 */
[----:B-1----:R-:W-:-:S11]  /*00a0*/  R2UR UR5, R2 ;  /* 0x00000000020572ca */ /* 0x002fd600000e0000 */
[----:B------:R-:W-:Y:S02]  /*00b0*/  USHF.R.S32.HI UR4, URZ, 0x1f, UR9 ;  /* 0x0000001f3f047899 */ /* 0x000fe40008011409 */
[----:B------:R-:W-:Y:S02]  /*00c0*/  ISETP.NE.OR P0, PT, RZ, UR9, !P0 ;  /* 0x00000009ff007c0c */ /* 0x000fe4000c705670 */
[----:B------:R-:W-:-:S04]  /*00d0*/  ULEA.HI UR4, UR4, UR9, URZ, 0x2 ;  /* 0x0000000904047291 */ /* 0x000fc8000f8f103f */
[----:B------:R-:W-:-:S04]  /*00e0*/  ULOP3.LUT UR4, UR4, 0xfffffffc, URZ, 0xc0, !UPT ;  /* 0xfffffffc04047892 */ /* 0x000fc8000f8ec03f */
[----:B------:R-:W-:-:S03]  /*00f0*/  UIADD3 UR9, UR9, -UR4, URZ ;  /* 0x8000000409097290 */ /* 0x000fc6000fffe03f */
[----:B------:R-:W-:Y:S09]  /*0100*/  @P0 BRA `(.L_x_1) ;  /* 0x0000000000200947 */ /* 0x000ff20003800000 */
[----:B------:R-:W-:Y:S02]  /*0110*/  ULDC.64 UR6, c[0x0][0x198] ;  /* 0x0000660000067ab9 */ /* 0x000fe40000000a00 */
[----:B------:R-:W-:Y:S02]  /*0120*/  UIADD3 UR10, UP0, UR6, 0xf0, URZ ;  /* 0x000000f0060a7890 */ /* 0x000fe4000ff1e03f */
[----:B------:R-:W-:Y:S02]  /*0130*/  UIADD3 UR6, UP1, UR6, 0x1f0, URZ ;  /* 0x000001f006067890 */ /* 0x000fe4000ff3e03f */
[----:B------:R-:W-:Y:S02]  /*0140*/  UIADD3.X UR11, URZ, UR7, URZ, UP0, !UPT ;  /* 0x000000073f0b7290 */ /* 0x000fe400087fe43f */
[----:B------:R-:W-:-:S07]  /*0150*/  UIADD3.X UR7, URZ, UR7, URZ, UP1, !UPT ;  /* 0x000000073f077290 */ /* 0x000fce0008ffe43f */
[----:B------:R0:W-:Y:S02]  /*0160*/  UTMACCTL.PF [UR10] ;  /* 0x000000000a0079b9 */ /* 0x0001e40008040000 */
[----:B------:R0:W-:Y:S02]  /*0170*/  UTMACCTL.PF [UR6] ;  /* 0x00000000060079b9 */ /* 0x0001e40008040000 */
[----:B0-----:R-:W-:Y:S01]  /*0180*/  NOP ;  /* 0x0000000000007918 */ /* 0x001fe20000000000 */
.L_x_1:
[----:B------:R-:W-:Y:S05]  /*0190*/  BSYNC B0 ;  /* 0x0000000000007941 */ /* 0x000fea0003800000 */
.L_x_0:
[----:B------:R-:W0:Y:S01]  /*01a0*/  SHFL.IDX PT, R2, R0, RZ, 0x1f ;  /* 0x00001fff00027589 */ /* 0x000e2200000e0000 */
[----:B------:R-:W-:Y:S01]  /*01b0*/  UISETP.NE.AND UP0, UPT, UR9, 0x3, UPT ;  /* 0x000000030900788c */ /* 0x000fe2000bf05270 */
[----:B------:R-:W-:Y:S01]  /*01c0*/  ISETP.NE.AND P1, PT, RZ, UR5, PT ;  /* 0x00000005ff007c0c */ /* 0x000fe2000bf25270 */
[----:B------:R-:W-:Y:S02]  /*01d0*/  UIADD3 UR16, UR5, -0x1, URZ ;  /* 0xffffffff05107890 */ /* 0x000fe4000fffe03f */
[----:B------:R-:W-:Y:S02]  /*01e0*/  UISETP.EQ.OR UP0, UPT, UR9, URZ, !UP0 ;  /* 0x0000003f0900728c */ /* 0x000fe4000c702670 */
[----:B------:R-:W-:Y:S02]  /*01f0*/  UISETP.GE.U32.AND UP1, UPT, UR16, 0x2, UPT ;  /* 0x000000021000788c */ /* 0x000fe4000bf26070 */
[----:B------:R-:W-:-:S04]  /*0200*/  UISETP.EQ.AND UP0, UPT, UR5, URZ, UP0 ;  /* 0x0000003f0500728c */ /* 0x000fc80008702270 */
[----:B------:R-:W-:-:S04]  /*0210*/  USEL UR40, URZ, 0x1, !UP0 ;  /* 0x000000013f287887 */ /* 0x000fc8000c000000 */
[----:B------:R-:W-:Y:S01]  /*0220*/  USEL UR40, UR40, 0x2, UP1 ;  /* 0x0000000228287887 */ /* 0x000fe20008800000 */
[----:B0-----:R-:W-:-:S13]  /*0230*/  ISETP.NE.AND P0, PT, R2, RZ, PT ;  /* 0x000000ff0200720c */ /* 0x001fda0003f05270 */
[----:B------:R-:W-:Y:S05]  /*0240*/  @P0 BRA `(.L_x_2) ;  /* 0x0000000000600947 */ /* 0x000fea0003800000 */
[----:B------:R-:W0:Y:S01]  /*0250*/  S2UR UR8, SR_CgaCtaId ;  /* 0x00000000000879c3 */ /* 0x000e220000008800 */
[----:B------:R-:W-:Y:S01]  /*0260*/  UMOV UR4, 0x400 ;  /* 0x0000040000047882 */ /* 0x000fe20000000000 */
[----:B------:R-:W-:Y:S01]  /*0270*/  UMOV UR5, 0x1 ;  /* 0x0000000100057882 */ /* 0x000fe20000000000 */
[----:B------:R-:W-:Y:S01]  /*0280*/  UMOV UR6, 0x4 ;  /* 0x0000000400067882 */ /* 0x000fe20000000000 */
[----:B------:R-:W-:Y:S01]  /*0290*/  ELECT P0, URZ, PT ;  /* 0x00000000003f782f */ /* 0x000fe20003800000 */
[----:B------:R-:W-:-:S04]  /*02a0*/  UIADD3 UR6, -UR6, 0x100000, URZ ;  /* 0x0010000006067890 */ /* 0x000fc8000fffe13f */
[----:B------:R-:W-:Y:S02]  /*02b0*/  USHF.L.U32 UR7, UR6, 0xb, URZ ;  /* 0x0000000b06077899 */ /* 0x000fe4000800063f */
[----:B------:R-:W-:Y:S02]  /*02c0*/  USHF.L.U32 UR6, UR6, 0x1, URZ ;  /* 0x0000000106067899 */ /* 0x000fe4000800063f */
[----:B0-----:R-:W-:Y:S02]  /*02d0*/  ULEA UR8, UR8, UR4, 0x18 ;  /* 0x0000000408087291 */ /* 0x001fe4000f8ec03f */
[----:B------:R-:W-:-:S04]  /*02e0*/  UIADD3 UR4, -UR5, 0x100000, URZ ;  /* 0x0010000005047890 */ /* 0x000fc8000fffe13f */
[----:B------:R-:W-:Y:S02]  /*02f0*/  USHF.L.U32 UR5, UR4, 0xb, URZ ;  /* 0x0000000b04057899 */ /* 0x000fe4000800063f */
[----:B------:R-:W-:Y:S01]  /*0300*/  USHF.L.U32 UR4, UR4, 0x1, URZ ;  /* 0x0000000104047899 */ /* 0x000fe2000800063f */
[----:B------:R-:W0:Y:S11]  /*0310*/  FENCE.VIEW.ASYNC.S ;  /* 0x00000000000073c6 */ /* 0x000e360000000000 */
[----:B0-----:R0:W1:Y:S01]  /*0320*/  SYNCS.EXCH.64 URZ, [UR8], UR4 ;  /* 0x00000004083f75b2 */ /* 0x0010620008000100 */
[----:B------:R0:W2:Y:S01]  /*0330*/  SYNCS.EXCH.64 URZ, [UR8+0x28], UR6 ;  /* 0x00002806083f75b2 */ /* 0x0000a20008000100 */
[----:B------:R0:W3:Y:S01]  /*0340*/  SYNCS.EXCH.64 URZ, [UR8+0x8], UR4 ;  /* 0x00000804083f75b2 */ /* 0x0000e20008000100 */
[----:B------:R0:W4:Y:S01]  /*0350*/  SYNCS.EXCH.64 URZ, [UR8+0x30], UR6 ;  /* 0x00003006083f75b2 */ /* 0x0001220008000100 */
[----:B------:R0:W0:Y:S01]  /*0360*/  SYNCS.EXCH.64 URZ, [UR8+0x10], UR4 ;  /* 0x00001004083f75b2 */ /* 0x0000220008000100 */
[----:B------:R0:W0:Y:S01]  /*0370*/  SYNCS.EXCH.64 URZ, [UR8+0x38], UR6 ;  /* 0x00003806083f75b2 */ /* 0x0000220008000100 */
[----:B------:R0:W0:Y:S01]  /*0380*/  SYNCS.EXCH.64 URZ, [UR8+0x18], UR4 ;  /* 0x00001804083f75b2 */ /* 0x0000220008000100 */
[----:B------:R0:W0:Y:S01]  /*0390*/  SYNCS.EXCH.64 URZ, [UR8+0x40], UR6 ;  /* 0x00004006083f75b2 */ /* 0x0000220008000100 */
[----:B------:R0:W0:Y:S01]  /*03a0*/  SYNCS.EXCH.64 URZ, [UR8+0x20], UR4 ;  /* 0x00002004083f75b2 */ /* 0x0000220008000100 */
[----:B------:R0:W0:Y:S01]  /*03b0*/  SYNCS.EXCH.64 URZ, [UR8+0x48], UR6 ;  /* 0x00004806083f75b2 */ /* 0x0000220008000100 */
[----:B------:R-:W-:Y:S01]  /*03c0*/  NOP ;  /* 0x0000000000007918 */ /* 0x000fe20000000000 */
.L_x_2:
[----:B------:R-:W5:Y:S01]  /*03d0*/  S2UR UR13, SR_CTAID.X ;  /* 0x00000000000d79c3 */ /* 0x000f620000002500 */
[----:B------:R-:W-:Y:S01]  /*03e0*/  SHF.R.S32.HI R3, RZ, 0x1f, R4 ;  /* 0x0000001fff037819 */ /* 0x000fe20000011404 */
[----:B------:R5:W1:Y:S01]  /*03f0*/  SHFL.IDX PT, R6, R0, RZ, 0x1f ;  /* 0x00001fff00067589 */ /* 0x000a6200000e0000 */
[----:B0-----:R-:W-:Y:S01]  /*0400*/  ULDC UR4, c[0x0][0x150] ;  /* 0x0000540000047ab9 */ /* 0x001fe20000000800 */
[----:B------:R-:W-:Y:S02]  /*0410*/  ELECT P0, URZ, PT ;  /* 0x00000000003f782f */ /* 0x000fe40003800000 */
[----:B------:R-:W-:Y:S01]  /*0420*/  LEA.HI R3, R3, R4, RZ, 0x7 ;  /* 0x0000000403037211 */ /* 0x000fe200078f38ff */
[----:B------:R-:W-:Y:S01]  /*0430*/  ULDC UR5, c[0x0][0x154] ;  /* 0x0000550000057ab9 */ /* 0x000fe20000000800 */
[----:B------:R-:W-:Y:S01]  /*0440*/  SHF.R.S32.HI R7, RZ, 0x1f, R2 ;  /* 0x0000001fff077819 */ /* 0x000fe20000011402 */
[----:B------:R-:W0:Y:S01]  /*0450*/  S2UR UR10, SR_CTAID.Y ;  /* 0x00000000000a79c3 */ /* 0x000e220000002600 */
[----:B------:R-:W-:Y:S01]  /*0460*/  LOP3.LUT R3, R3, 0xffffff80, RZ, 0xc0, !PT ;  /* 0xffffff8003037812 */ /* 0x000fe200078ec0ff */
[----:B------:R-:W-:Y:S01]  /*0470*/  ULDC UR8, c[0x0][0x144] ;  /* 0x0000510000087ab9 */ /* 0x000fe20000000800 */
[----:B------:R-:W-:Y:S01]  /*0480*/  LEA.HI R7, R7, R2, RZ, 0x2 ;  /* 0x0000000207077211 */ /* 0x000fe200078f10ff */
[----:B------:R-:W-:Y:S01]  /*0490*/  NOP ;  /* 0x0000000000007918 */ /* 0x000fe20000000000 */
[----:B------:R-:W-:Y:S01]  /*04a0*/  NOP ;  /* 0x0000000000007918 */ /* 0x000fe20000000000 */
[----:B------:R-:W-:Y:S01]  /*04b0*/  IMAD.IADD R3, R4, 0x1, -R3 ;  /* 0x0000000104037824 */ /* 0x000fe200078e0a03 */
[----:B------:R-:W-:Y:S01]  /*04c0*/  LOP3.LUT R7, R7, 0x3ffffffc, RZ, 0xc0, !PT ;  /* 0x3ffffffc07077812 */ /* 0x000fe200078ec0ff */
[----:B------:R-:W-:Y:S01]  /*04d0*/  ULDC UR11, c[0x0][0x148] ;  /* 0x00005200000b7ab9 */ /* 0x000fe20000000800 */
[----:B------:R-:W-:-:S02]  /*04e0*/  IMAD.MOV.U32 R19, RZ, RZ, 0x1 ;  /* 0x00000001ff137424 */ /* 0x000fc400078e00ff */
[----:B------:R-:W-:Y:S01]  /*04f0*/  SHF.R.S32.HI R4, RZ, 0x1f, R3 ;  /* 0x0000001fff047819 */ /* 0x000fe20000011403 */
[----:B------:R-:W-:-:S03]  /*0500*/  IMAD.IADD R2, R2, 0x1, -R7 ;  /* 0x0000000102027824 */ /* 0x000fc600078e0a07 */
[----:B------:R-:W-:Y:S02]  /*0510*/  LEA.HI R4, R4, R3, RZ, 0x3 ;  /* 0x0000000304047211 */ /* 0x000fe400078f18ff */
[----:B-----5:R-:W-:Y:S02]  /*0520*/  I2FP.F32.U32 R5, UR13 ;  /* 0x0000000d00057c45 */ /* 0x020fe40008201000 */
[--C-:B------:R-:W-:Y:S02]  /*0530*/  SHF.R.S32.HI R0, RZ, 0x3, R4.reuse ;  /* 0x00000003ff007819 */ /* 0x100fe40000011404 */
[----:B-1----:R-:W-:Y:S01]  /*0540*/  ISETP.NE.OR P0, PT, R6, RZ, !P0 ;  /* 0x000000ff0600720c */ /* 0x002fe20004705670 */
[----:B------:R-:W-:Y:S01]  /*0550*/  FMUL R8, R5, UR4 ;  /* 0x0000000405087c20 */ /* 0x000fe20008400000 */
[----:B------:R-:W-:-:S04]  /*0560*/  SHF.R.S32.HI R5, RZ, 0x1f, R4 ;  /* 0x0000001fff057819 */ /* 0x000fc80000011404 */
[----:B------:R-:W-:Y:S01]  /*0570*/  LEA.HI R5, R5, R0, RZ, 0x2 ;  /* 0x0000000005057211 */ /* 0x000fe200078f10ff */
[----:B------:R-:W1:Y:S03]  /*0580*/  F2I.U32.TRUNC.NTZ R8, R8 ;  /* 0x0000000800087305 */ /* 0x000e66000020f000 */
[----:B------:R-:W-:-:S03]  /*0590*/  LOP3.LUT R5, R5, 0xfffffffc, RZ, 0xc0, !PT ;  /* 0xfffffffc05057812 */ /* 0x000fc600078ec0ff */
[----:B------:R-:W-:Y:S01]  /*05a0*/  VOTEU.ALL UP0, P0 ;  /* 0x00000000003f7886 */ /* 0x000fe20000000000 */
[----:B------:R-:W-:Y:S01]  /*05b0*/  IADD3 R5, R0, -R5, RZ ;  /* 0x8000000500057210 */ /* 0x000fe20007ffe0ff */
[----:B------:R-:W-:Y:S01]  /*05c0*/  VOTEU.ALL UP1, P0 ;  /* 0x00000000003f7886 */ /* 0x000fe20000020000 */
[----:B0-----:R-:W-:Y:S02]  /*05d0*/  I2FP.F32.U32 R0, UR10 ;  /* 0x0000000a00007c45 */ /* 0x001fe40008201000 */
[----:B------:R-:W0:Y:S01]  /*05e0*/  @!UP0 S2UR UR7, SR_CgaCtaId ;  /* 0x00000000000789c3 */ /* 0x000e220000008800 */
[----:B------:R-:W-:Y:S01]  /*05f0*/  IMAD R2, R2, 0x4, R5 ;  /* 0x0000000402027824 */ /* 0x000fe200078e0205 */
[----:B------:R-:W-:Y:S01]  /*0600*/  @!UP0 UMOV UR6, 0x400 ;  /* 0x0000040000068882 */ /* 0x000fe20000000000 */
[----:B------:R-:W-:Y:S01]  /*0610*/  FMUL R4, R0, UR5 ;  /* 0x0000000500047c20 */ /* 0x000fe20008400000 */
[----:B-1----:R-:W-:Y:S01]  /*0620*/  R2UR UR4, R8 ;  /* 0x00000000080472ca */ /* 0x002fe200000e0000 */
[C---:B------:R-:W-:Y:S01]  /*0630*/  IMAD.SHL.U32 R155, R2.reuse, 0x4, RZ ;  /* 0x00000004029b7824 */ /* 0x040fe200078e00ff */
[----:B------:R-:W-:-:S03]  /*0640*/  LEA.HI R0, R2, R2, RZ, 0x1 ;  /* 0x0000000202007211 */ /* 0x000fc600078f08ff */
[----:B------:R-:W1:Y:S01]  /*0650*/  F2I.U32.TRUNC.NTZ R4, R4 ;  /* 0x0000000400047305 */ /* 0x000e62000020f000 */
[----:B------:R-:W-:Y:S02]  /*0660*/  LOP3.LUT R5, R0, 0xfffffffe, RZ, 0xc0, !PT ;  /* 0xfffffffe00057812 */ /* 0x000fe400078ec0ff */
[C---:B------:R-:W-:Y:S02]  /*0670*/  LOP3.LUT R155, R2.reuse, 0xc, R155, 0x78, !PT ;  /* 0x0000000c029b7812 */ /* 0x040fe400078e789b */
[----:B------:R-:W-:-:S03]  /*0680*/  IADD3 R5, R2, -R5, RZ ;  /* 0x8000000502057210 */ /* 0x000fc60007ffe0ff */
[----:B------:R-:W-:-:S04]  /*0690*/  UIADD3 UR4, -UR4, URZ, URZ ;  /* 0x0000003f04047290 */ /* 0x000fc8000fffe13f */
[----:B------:R-:W-:Y:S01]  /*06a0*/  UIMAD UR8, UR8, UR4, UR13 ;  /* 0x00000004080872a4 */ /* 0x000fe2000f8e020d */
[----:B-1----:R-:W-:Y:S02]  /*06b0*/  R2UR UR12, R4 ;  /* 0x00000000040c72ca */ /* 0x002fe400000e0000 */
[----:B------:R-:W-:Y:S01]  /*06c0*/  UMOV UR4, 0x20 ;  /* 0x0000002000047882 */ /* 0x000fe20000000000 */
[----:B------:R-:W1:Y:S02]  /*06d0*/  LDC R4, c[0x0][0x140] ;  /* 0x00005000ff047b82 */ /* 0x000e640000000800 */
[----:B------:R-:W-:Y:S01]  /*06e0*/  ISETP.NE.AND P3, PT, R5, UR8, PT ;  /* 0x0000000805007c0c */ /* 0x000fe2000bf65270 */
[----:B------:R-:W-:-:S04]  /*06f0*/  @!UP0 UIADD3 UR4, -UR4, 0x100000, URZ ;  /* 0x0010000004048890 */ /* 0x000fc8000fffe13f */
[----:B------:R-:W-:Y:S02]  /*0700*/  @!UP0 USHF.L.U32 UR5, UR4, 0xb, URZ ;  /* 0x0000000b04058899 */ /* 0x000fe4000800063f */
[----:B------:R-:W-:Y:S02]  /*0710*/  @!UP0 USHF.L.U32 UR4, UR4, 0x1, URZ ;  /* 0x0000000104048899 */ /* 0x000fe4000800063f */
[----:B0-----:R-:W-:Y:S01]  /*0720*/  @!UP0 ULEA UR6, UR7, UR6, 0x18 ;  /* 0x0000000607068291 */ /* 0x001fe2000f8ec03f */
[----:B------:R-:W-:Y:S01]  /*0730*/  VOTEU.ALL UP0, P0 ;  /* 0x00000000003f7886 */ /* 0x000fe20000000000 */
[----:B------:R-:W-:Y:S01]  /*0740*/  LOP3.LUT P0, RZ, R3, 0x7, RZ, 0xc0, !PT ;  /* 0x0000000703ff7812 */ /* 0x000fe2000780c0ff */
[----:B------:R-:W-:-:S03]  /*0750*/  UIADD3 UR12, -UR12, URZ, URZ ;  /* 0x0000003f0c0c7290 */ /* 0x000fc6000fffe13f */
[C---:B------:R-:W-:Y:S02]  /*0760*/  ISETP.LT.U32.AND P0, PT, R155.reuse, 0x2, !P0 ;  /* 0x000000029b00780c */ /* 0x040fe40004701070 */
[----:B------:R-:W-:Y:S01]  /*0770*/  @P3 LEA.HI R0, R155, R155, RZ, 0x1 ;  /* 0x0000009b9b003211 */ /* 0x000fe200078f08ff */
[----:B------:R-:W0:Y:S03]  /*0780*/  FENCE.VIEW.ASYNC.S ;  /* 0x00000000000073c6 */ /* 0x000e260000000000 */
[----:B0-----:R-:W0:Y:S01]  /*0790*/  @!UP0 SYNCS.EXCH.64 URZ, [UR6+0x60], UR4 ;  /* 0x00006004063f85b2 */ /* 0x001e220008000100 */
[----:B------:R-:W-:Y:S02]  /*07a0*/  @P3 SHF.R.S32.HI R0, RZ, 0x1, R0 ;  /* 0x00000001ff003819 */ /* 0x000fe40000011400 */
[----:B-1----:R-:W-:Y:S01]  /*07b0*/  ISETP.EQ.U32.AND P2, PT, R4, 0x1, PT ;  /* 0x000000010400780c */ /* 0x002fe20003f42070 */
[----:B------:R1:W0:Y:S01]  /*07c0*/  @!UP1 SYNCS.EXCH.64 URZ, [UR6+0x68], UR4 ;  /* 0x00006804063f95b2 */ /* 0x0002220008000100 */
[----:B------:R-:W-:Y:S01]  /*07d0*/  NOP ;  /* 0x0000000000007918 */ /* 0x000fe20000000000 */
[----:B-1----:R-:W-:-:S06]  /*07e0*/  UIMAD UR4, UR11, UR12, UR10 ;  /* 0x0000000c0b0472a4 */ /* 0x002fcc000f8e020a */
[----:B------:R-:W-:Y:S02]  /*07f0*/  @P3 ISETP.NE.AND P4, PT, R0, UR4, PT ;  /* 0x0000000400003c0c */ /* 0x000fe4000bf85270 */
[----:B------:R-:W-:Y:S02]  /*0800*/  SEL R0, RZ, 0x1, !P0 ;  /* 0x00000001ff007807 */ /* 0x000fe40004000000 */
[----:B------:R-:W-:-:S04]  /*0810*/  @P3 SEL R19, RZ, 0x1, P4 ;  /* 0x00000001ff133807 */ /* 0x000fc80002000000 */
[----:B------:R-:W-:Y:S01]  /*0820*/  LOP3.LUT R19, R19, R0, RZ, 0xc0, !PT ;  /* 0x0000000013137212 */ /* 0x000fe200078ec0ff */
[----:B------:R-:W-:Y:S06]  /*0830*/  @!P2 BRA `(.L_x_3) ;  /* 0x000000000008a947 */ /* 0x000fec0003800000 */
[----:B0-234-:R-:W-:Y:S01]  /*0840*/  UCGABAR_ARV ;  /* 0x00000000000079c7 */ /* 0x01dfe20008000000 */
[----:B------:R-:W-:Y:S05]  /*0850*/  BRA `(.L_x_4) ;  /* 0x0000000000047947 */ /* 0x000fea0003800000 */
.L_x_3:
[----:B0-234-:R-:W-:Y:S01]  /*0860*/  NOP ;  /* 0x0000000000007918 */ /* 0x01dfe20000000000 */
.L_x_4:
[----:B------:R-:W-:Y:S01]  /*0870*/  ULDC UR4, c[0x0][0x65c] ;  /* 0x0001970000047ab9 */ /* 0x000fe20000000800 */
[----:B------:R-:W-:Y:S01]  /*0880*/  UMOV UR5, URZ ;  /* 0x0000003f00057c82 */ /* 0x000fe20008000000 */
[----:B------:R-:W-:-:S03]  /*0890*/  UISETP.NE.AND UP0, UPT, UR4, 0x1, UPT ;  /* 0x000000010400788c */ /* 0x000fc6000bf05270 */
[----:B------:R-:W-:Y:S01]  /*08a0*/  UMOV UR4, UR13 ;  /* 0x0000000d00047c82 */ /* 0x000fe20008000000 */
[----:B------:R-:W-:Y:S02]  /*08b0*/  UP2UR UR46, UPR, URZ, 0x1 ;  /* 0x000000013f2e7883 */ /* 0x000fe40008000000 */
[----:B------:R-:W-:Y:S02]  /*08c0*/  PLOP3.LUT P0, PT, PT, PT, UP0, 0x80, 0x0 ;  /* 0x000000000000781c */ /* 0x000fe40003f0f008 */
[----:B------:R-:W-:Y:S02]  /*08d0*/  PLOP3.LUT P3, PT, PT, PT, UP0, 0x80, 0x0 ;  /* 0x000000000000781c */ /* 0x000fe40003f6f008 */
[----:B------:R-:W-:Y:S01]  /*08e0*/  PLOP3.LUT P5, PT, PT, PT, UP0, 0x80, 0x0 ;  /* 0x000000000000781c */ /* 0x000fe20003faf008 */
[----:B------:R-:W-:Y:S01]  /*08f0*/  @UP0 ULDC UR14, c[0x0][0x10] ;  /* 0x00000400000e0ab9 */ /* 0x000fe20000000800 */
[----:B------:R-:W-:Y:S01]  /*0900*/  @UP0 UMOV UR6, UR10 ;  /* 0x0000000a00060c82 */ /* 0x000fe20008000000 */
[----:B------:R-:W-:Y:S01]  /*0910*/  @UP0 UMOV UR7, URZ ;  /* 0x0000003f00070c82 */ /* 0x000fe20008000000 */
[----:B------:R-:W-:Y:S01]  /*0920*/  PLOP3.LUT P4, PT, PT, PT, UP0, 0x80, 0x0 ;  /* 0x000000000000781c */ /* 0x000fe20003f8f008 */
[----:B------:R-:W-:-:S03]  /*0930*/  @UP0 UIMAD.WIDE.U32 UR14, UR13, UR14, UR6 ;  /* 0x0000000e0d0e02a5 */ /* 0x000fc6000f8e0006 */
[----:B------:R-:W-:Y:S01]  /*0940*/  @!UP0 ULDC UR7, c[0x0][0xc] ;  /* 0x0000030000078ab9 */ /* 0x000fe20000000800 */
[----:B------:R-:W-:Y:S01]  /*0950*/  @UP0 UMOV UR6, URZ ;  /* 0x0000003f00060c82 */ /* 0x000fe20008000000 */
[----:B------:R-:W-:Y:S01]  /*0960*/  @!UP0 UIMAD.WIDE.U32 UR4, UR10, UR7, UR4 ;  /* 0x000000070a0482a5 */ /* 0x000fe2000f8e0004 */
[----:B------:R-:W-:Y:S01]  /*0970*/  MOV R2, UR14 ;  /* 0x0000000e00027c02 */ /* 0x000fe20008000f00 */
[----:B------:R-:W-:Y:S02]  /*0980*/  @UP0 UIADD3 UR6, UR15, UR6, URZ ;  /* 0x000000060f060290 */ /* 0x000fe4000fffe03f */
[----:B------:R-:W-:Y:S02]  /*0990*/  IMAD.U32 R3, RZ, RZ, UR15 ;  /* 0x0000000fff037e24 */ /* 0x000fe4000f8e00ff */
[----:B------:R-:W-:Y:S01]  /*09a0*/  IMAD.U32 R5, RZ, RZ, UR5 ;  /* 0x00000005ff057e24 */ /* 0x000fe2000f8e00ff */
[----:B------:R-:W-:Y:S01]  /*09b0*/  MOV R4, UR4 ;  /* 0x0000000400047c02 */ /* 0x000fe20008000f00 */
[----:B------:R-:W-:Y:S01]  /*09c0*/  @P0 IMAD.MOV.U32 R7, RZ, RZ, R2 ;  /* 0x000000ffff070224 */ /* 0x000fe200078e0002 */
[----:B------:R-:W-:Y:S01]  /*09d0*/  @P3 MOV R6, UR6 ;  /* 0x0000000600063c02 */ /* 0x000fe20008000f00 */
[----:B------:R-:W-:Y:S01]  /*09e0*/  IMAD.U32 R2, RZ, RZ, UR4 ;  /* 0x00000004ff027e24 */ /* 0x000fe2000f8e00ff */
[----:B------:R-:W-:Y:S01]  /*09f0*/  @!P5 MOV R6, R5 ;  /* 0x000000050006d202 */ /* 0x000fe20000000f00 */
[----:B------:R-:W-:-:S02]  /*0a00*/  IMAD.U32 R3, RZ, RZ, UR5 ;  /* 0x00000005ff037e24 */ /* 0x000fc4000f8e00ff */
[----:B------:R-:W-:Y:S02]  /*0a10*/  @!P4 IMAD.MOV.U32 R7, RZ, RZ, R2 ;  /* 0x000000ffff07c224 */ /* 0x000fe400078e0002 */
[----:B------:R0:W-:Y:S04]  /*0a20*/  STL [R1+0x200], R6 ;  /* 0x0002000601007387 */ /* 0x0001e80000100800 */
[----:B------:R0:W-:Y:S01]  /*0a30*/  STL [R1+0x204], R7 ;  /* 0x0002040701007387 */ /* 0x0001e20000100800 */
[----:B------:R-:W-:Y:S05]  /*0a40*/  @!P2 BRA `(.L_x_5) ;  /* 0x00000000000ca947 */ /* 0x000fea0003800000 */
[----:B------:R-:W-:Y:S01]  /*0a50*/  UCGABAR_WAIT ;  /* 0x0000000000007dc7 */ /* 0x000fe20008000000 */
[----:B------:R-:W-:Y:S01]  /*0a60*/  CCTL.IVALL ;  /* 0x00000000ff00798f */ /* 0x000fe20002000000 */
[----:B------:R-:W-:Y:S05]  /*0a70*/  BRA `(.L_x_6) ;  /* 0x0000000000047947 */ /* 0x000fea0003800000 */
.L_x_5:
[----:B------:R-:W-:Y:S06]  /*0a80*/  BAR.SYNC.DEFER_BLOCKING 0x0 ;  /* 0x0000000000007b1d */ /* 0x000fec0000010000 */
.L_x_6:
[----:B------:R-:W-:Y:S05]  /*0a90*/  @!P1 BRA `(.L_x_7) ;  /* 0x0000016400409947 */ /* 0x000fea0003800000 */
[----:B------:R-:W-:-:S06]  /*0aa0*/  UISETP.GT.U32.AND UP0, UPT, UR16, 0x1, UPT ;  /* 0x000000011000788c */ /* 0x000fcc000bf04070 */
[----:B------:R-:W-:-:S13]  /*0ab0*/  PLOP3.LUT P0, PT, PT, PT, UP0, 0x80, 0x0 ;  /* 0x000000000000781c */ /* 0x000fda0003f0f008 */
[----:B------:R-:W-:Y:S05]  /*0ac0*/  @P0 EXIT ;  /* 0x000000000000094d */ /* 0x000fea0003800000 */
[----:B------:R-:W-:Y:S01]  /*0ad0*/  ULDC.64 UR4, c[0x0][0x650] ;  /* 0x0001940000047ab9 */ /* 0x000fe20000000a00 */
[----:B------:R-:W-:Y:S01]  /*0ae0*/  UMOV UR41, 0xffffffff ;  /* 0xffffffff00297882 */ /* 0x000fe20000000000 */
[----:B------:R-:W-:Y:S01]  /*0af0*/  ISETP.GE.U32.AND P0, PT, R7, UR4, PT ;  /* 0x0000000407007c0c */ /* 0x000fe2000bf06070 */
[----:B------:R-:W-:Y:S01]  /*0b00*/  UMOV UR42, 0xffffffff ;  /* 0xffffffff002a7882 */ /* 0x000fe20000000000 */
[----:B------:R-:W-:Y:S01]  /*0b10*/  UMOV UR43, 0xffffffff ;  /* 0xffffffff002b7882 */ /* 0x000fe20000000000 */
[----:B------:R-:W-:Y:S02]  /*0b20*/  PRMT R0, RZ, 0x7610, R0 ;  /* 0x00007610ff007816 */ /* 0x000fe40000000000 */
[----:B------:R-:W-:-:S13]  /*0b30*/  ISETP.GE.U32.AND.EX P0, PT, R6, UR5, PT, P0 ;  /* 0x0000000506007c0c */ /* 0x000fda000bf06100 */
[----:B------:R-:W-:Y:S05]  /*0b40*/  @P0 BRA `(.L_x_8) ;  /* 0x0000000400480947 */ /* 0x000fea0003800000 */
[----:B------:R-:W-:Y:S01]  /*0b50*/  ULDC.64 UR16, c[0x0][0x628] ;  /* 0x00018a0000107ab9 */ /* 0x000fe20000000a00 */
[C---:B------:R-:W-:Y:S01]  /*0b60*/  R2UR UR19, R7.reuse ;  /* 0x00000000071372ca */ /* 0x040fe200000e0000 */
[----:B------:R-:W-:Y:S01]  /*0b70*/  ULDC UR18, c[0x0][0x630] ;  /* 0x00018c0000127ab9 */ /* 0x000fe20000000800 */
[----:B------:R-:W-:Y:S02]  /*0b80*/  ISETP.NE.U32.AND P0, PT, RZ, UR16, PT ;  /* 0x00000010ff007c0c */ /* 0x000fe4000bf05070 */
[----:B------:R-:W-:Y:S02]  /*0b90*/  R2UR UR4, R7 ;  /* 0x00000000070472ca */ /* 0x000fe400000e0000 */
[----:B------:R-:W-:Y:S02]  /*0ba0*/  ISETP.NE.AND.EX P0, PT, RZ, UR17, PT, P0 ;  /* 0x00000011ff007c0c */ /* 0x000fe4000bf05300 */
[----:B------:R-:W-:-:S11]  /*0bb0*/  R2UR UR5, R6 ;  /* 0x00000000060572ca */ /* 0x000fd600000e0000 */
[----:B------:R-:W-:Y:S05]  /*0bc0*/  @!P0 BRA `(.L_x_9) ;  /* 0x0000000000308947 */ /* 0x000fea0003800000 */
[----:B------:R-:W-:Y:S01]  /*0bd0*/  R2UR UR4, R7 ;  /* 0x00000000070472ca */ /* 0x000fe200000e0000 */
[----:B------:R-:W-:Y:S01]  /*0be0*/  ULDC UR9, c[0x0][0x634] ;  /* 0x00018d0000097ab9 */ /* 0x000fe20000000800 */
[----:B------:R-:W-:-:S11]  /*0bf0*/  R2UR UR13, R6 ;  /* 0x00000000060d72ca */ /* 0x000fd600000e0000 */
[----:B------:R-:W-:-:S04]  /*0c00*/  UIADD3 UR9, UP0, UR4, UR9, URZ ;  /* 0x0000000904097290 */ /* 0x000fc8000ff1e03f */
[----:B------:R-:W-:-:S04]  /*0c10*/  UIADD3.X UR13, URZ, UR13, URZ, UP0, !UPT ;  /* 0x0000000d3f0d7290 */ /* 0x000fc800087fe43f */
[----:B------:R-:W-:-:S04]  /*0c20*/  UIMAD.WIDE.U32 UR4, UR13, UR16, URZ ;  /* 0x000000100d0472a5 */ /* 0x000fc8000f8e003f */
[----:B------:R-:W-:Y:S02]  /*0c30*/  UIMAD.WIDE.U32 UR6, UP0, UR9, UR17, UR4 ;  /* 0x00000011090672a5 */ /* 0x000fe4000f800004 */
[----:B------:R-:W-:Y:S02]  /*0c40*/  UIMAD.WIDE.U32 UR4, UR9, UR16, URZ ;  /* 0x00000010090472a5 */ /* 0x000fe4000f8e003f */
[----:B------:R-:W-:Y:S02]  /*0c50*/  UIADD3.X UR15, URZ, URZ, URZ, UP0, !UPT ;  /* 0x0000003f3f0f7290 */ /* 0x000fe400087fe43f */
[----:B------:R-:W-:Y:S01]  /*0c60*/  UIADD3 URZ, UP0, UR5, UR6, URZ ;  /* 0x00000006053f7290 */ /* 0x000fe2000ff1e03f */
[----:B------:R-:W-:-:S03]  /*0c70*/  UMOV UR14, UR7 ;  /* 0x00000007000e7c82 */ /* 0x000fc60008000000 */
[----:B------:R-:W-:-:S12]  /*0c80*/  UIMAD.WIDE.U32.X UR4, UR13, UR17, UR14, UP0 ;  /* 0x000000110d0472a5 */ /* 0x000fd800080e040e */
.L_x_9:
[----:B------:R-:W-:Y:S01]  /*0c90*/  USHF.R.U64 UR43, UR4, UR18, UR5 ;  /* 0x00000012042b7299 */ /* 0x000fe20008001205 */
[----:B------:R-:W-:Y:S01]  /*0ca0*/  R2UR UR7, R6 ;  /* 0x00000000060772ca */ /* 0x000fe200000e0000 */
[----:B------:R-:W-:Y:S02]  /*0cb0*/  USHF.R.U32.HI UR4, URZ, UR18, UR5 ;  /* 0x000000123f047299 */ /* 0x000fe40008011605 */
[----:B------:R-:W-:Y:S01]  /*0cc0*/  UIADD3 UR5, UP0, URZ, -UR43, URZ ;  /* 0x8000002b3f057290 */ /* 0x000fe2000ff1e03f */
[----:B------:R-:W-:Y:S01]  /*0cd0*/  ULDC.64 UR14, c[0x0][0x620] ;  /* 0x00018800000e7ab9 */ /* 0x000fe20000000a00 */
[----:B------:R-:W-:Y:S02]  /*0ce0*/  UMOV UR6, UR19 ;  /* 0x0000001300067c82 */ /* 0x000fe40008000000 */
[----:B------:R-:W-:Y:S01]  /*0cf0*/  UIADD3.X UR4, URZ, ~UR4, URZ, UP0, !UPT ;  /* 0x800000043f047290 */ /* 0x000fe200087fe43f */
[----:B------:R-:W-:Y:S01]  /*0d00*/  ULDC UR9, c[0x0][0x618] ;  /* 0x0001860000097ab9 */ /* 0x000fe20000000800 */
[----:B------:R-:W-:-:S02]  /*0d10*/  UIMAD UR12, UR11, UR12, UR10 ;  /* 0x0000000c0b0c72a4 */ /* 0x000fc4000f8e020a */
[----:B------:R-:W-:Y:S02]  /*0d20*/  UIMAD UR4, UR4, UR14, URZ ;  /* 0x0000000e040472a4 */ /* 0x000fe4000f8e023f */
[----:B------:R-:W-:Y:S02]  /*0d30*/  UIMAD.WIDE.U32 UR6, UR5, UR14, UR6 ;  /* 0x0000000e050672a5 */ /* 0x000fe4000f8e0006 */
[----:B------:R-:W-:Y:S01]  /*0d40*/  UIMAD UR4, UR5, UR15, UR4 ;  /* 0x0000000f050472a4 */ /* 0x000fe2000f8e0204 */
[----:B------:R-:W-:Y:S01]  /*0d50*/  ULDC UR10, c[0x0][0x608] ;  /* 0x00018200000a7ab9 */ /* 0x000fe20000000800 */
[----:B------:R-:W-:Y:S02]  /*0d60*/  ULDC UR18, c[0x0][0x658] ;  /* 0x0001960000127ab9 */ /* 0x000fe40000000800 */
[----:B------:R-:W-:Y:S01]  /*0d70*/  UIADD3 UR7, UR7, UR4, URZ ;  /* 0x0000000407077290 */ /* 0x000fe2000fffe03f */
[----:B------:R-:W-:Y:S02]  /*0d80*/  UMOV UR11, 0xffffffff ;  /* 0xffffffff000b7882 */ /* 0x000fe40000000000 */
[----:B------:R-:W-:Y:S01]  /*0d90*/  ULDC.64 UR4, c[0x0][0x640] ;  /* 0x0001900000047ab9 */ /* 0x000fe20000000a00 */
[----:B------:R-:W-:Y:S01]  /*0da0*/  USHF.R.U64 UR16, UR6, UR9, UR7 ;  /* 0x0000000906107299 */ /* 0x000fe20008001207 */
[----:B------:R-:W-:Y:S01]  /*0db0*/  ISETP.NE.U32.AND P0, PT, RZ, UR4, PT ;  /* 0x00000004ff007c0c */ /* 0x000fe2000bf05070 */
[----:B------:R-:W-:-:S02]  /*0dc0*/  USHF.R.U32.HI UR7, URZ, UR9, UR7 ;  /* 0x000000093f077299 */ /* 0x000fc40008011607 */
[----:B------:R-:W-:Y:S01]  /*0dd0*/  USHF.L.U32 UR6, UR11, UR18, URZ ;  /* 0x000000120b067299 */ /* 0x000fe2000800063f */
[----:B------:R-:W-:Y:S01]  /*0de0*/  ISETP.NE.AND.EX P0, PT, RZ, UR5, PT, P0 ;  /* 0x00000005ff007c0c */ /* 0x000fe2000bf05300 */
[----:B------:R-:W-:Y:S02]  /*0df0*/  USHF.R.U64 UR22, UR16, UR10, UR7 ;  /* 0x0000000a10167299 */ /* 0x000fe40008001207 */
[----:B------:R-:W-:Y:S02]  /*0e00*/  USHF.R.U32.HI UR7, URZ, UR10, UR7 ;  /* 0x0000000a3f077299 */ /* 0x000fe40008011607 */
[----:B------:R-:W-:Y:S02]  /*0e10*/  UISETP.NE.AND UP1, UPT, UR46, URZ, UPT ;  /* 0x0000003f2e00728c */ /* 0x000fe4000bf25270 */
[----:B------:R-:W-:Y:S01]  /*0e20*/  USHF.R.U64 UR23, UR22, UR18, UR7 ;  /* 0x0000001216177299 */ /* 0x000fe20008001207 */
[----:B------:R-:W-:Y:S01]  /*0e30*/  ULDC UR17, c[0x0][0x600] ;  /* 0x0001800000117ab9 */ /* 0x000fe20000000800 */
[----:B------:R-:W-:-:S02]  /*0e40*/  ULOP3.LUT UR13, URZ, UR6, URZ, 0x33, !UPT ;  /* 0x000000063f0d7292 */ /* 0x000fc4000f8e333f */
[----:B------:R-:W-:Y:S02]  /*0e50*/  UIADD3 UR15, UR17, -0x1, URZ ;  /* 0xffffffff110f7890 */ /* 0x000fe4000fffe03f */
[----:B------:R-:W-:Y:S02]  /*0e60*/  USEL UR12, UR8, UR12, !UP1 ;  /* 0x0000000c080c7287 */ /* 0x000fe4000c800000 */
[----:B------:R-:W-:Y:S01]  /*0e70*/  USHF.R.U32.HI UR7, URZ, UR18, UR7 ;  /* 0x000000123f077299 */ /* 0x000fe20008011607 */
[----:B------:R-:W-:Y:S01]  /*0e80*/  ULDC UR19, c[0x0][0x648] ;  /* 0x0001920000137ab9 */ /* 0x000fe20000000800 */
[----:B------:R-:W-:Y:S01]  /*0e90*/  ULDC UR20, c[0x0][0x638] ;  /* 0x00018e0000147ab9 */ /* 0x000fe20000000800 */
[----:B------:R-:W-:Y:S01]  /*0ea0*/  UMOV UR21, 0x1 ;  /* 0x0000000100157882 */ /* 0x000fe20000000000 */
[----:B------:R-:W-:Y:S01]  /*0eb0*/  UMOV UR6, UR23 ;  /* 0x0000001700067c82 */ /* 0x000fe20008000000 */
[----:B------:R-:W-:Y:S07]  /*0ec0*/  @!P0 BRA `(.L_x_10) ;  /* 0x0000000000308947 */ /* 0x000fee0003800000 */
[----:B------:R-:W-:Y:S02]  /*0ed0*/  ULDC UR10, c[0x0][0x64c] ;  /* 0x00019300000a7ab9 */ /* 0x000fe40000000800 */
        /* <DEDUP_REMOVED lines=8> */
[----:B------:R-:W-:-:S07]  /*0f60*/  UIMAD.WIDE.U32.X UR4, UR14, UR5, UR10, UP0 ;  /* 0x000000050e0472a5 */ /* 0x000fce00080e040a */
[----:B------:R-:W-:Y:S01]  /*0f70*/  UMOV UR6, UR4 ;  /* 0x0000000400067c82 */ /* 0x000fe20008000000 */
[----:B------:R-:W-:-:S05]  /*0f80*/  UMOV UR7, UR5 ;  /* 0x0000000500077c82 */ /* 0x000fca0008000000 */
.L_x_10:
[----:B------:R-:W-:Y:S01]  /*0f90*/  USHF.R.U64 UR5, UR6, UR19, UR7 ;  /* 0x0000001306057299 */ /* 0x000fe20008001207 */
[----:B------:R-:W-:Y:S01]  /*0fa0*/  IMAD.MOV.U32 R0, RZ, RZ, 0x1 ;  /* 0x00000001ff007424 */ /* 0x000fe200078e00ff */
[----:B------:R-:W-:Y:S02]  /*0fb0*/  USHF.L.U32 UR4, UR21, UR18, URZ ;  /* 0x0000001215047299 */ /* 0x000fe4000800063f */
[----:B------:R-:W-:Y:S02]  /*0fc0*/  ULOP3.LUT UR13, UR22, UR13, URZ, 0xc0, !UPT ;  /* 0x0000000d160d7292 */ /* 0x000fe4000f8ec03f */
[----:B------:R-:W-:Y:S02]  /*0fd0*/  UIADD3 UR6, -UR5, URZ, URZ ;  /* 0x0000003f05067290 */ /* 0x000fe4000fffe13f */
[----:B------:R-:W-:Y:S02]  /*0fe0*/  UIMAD UR13, UR4, UR5, UR13 ;  /* 0x00000005040d72a4 */ /* 0x000fe4000f8e020d */
[----:B------:R-:W-:-:S02]  /*0ff0*/  ULOP3.LUT UR15, UR16, UR15, URZ, 0xc0, !UPT ;  /* 0x0000000f100f7292 */ /* 0x000fc4000f8ec03f */
[----:B------:R-:W-:Y:S01]  /*1000*/  UIMAD UR4, UR6, UR20, UR23 ;  /* 0x00000014060472a4 */ /* 0x000fe2000f8e0217 */
[----:B------:R-:W-:Y:S01]  /*1010*/  ULDC UR5, c[0x0][0x610] ;  /* 0x0001840000057ab9 */ /* 0x000fe20000000800 */
[----:B------:R-:W-:Y:S02]  /*1020*/  UISETP.NE.AND UP0, UPT, UR46, URZ, UPT ;  /* 0x0000003f2e00728c */ /* 0x000fe4000bf05270 */
[----:B------:R-:W-:Y:S02]  /*1030*/  UIMAD UR12, UR13, UR5, UR12 ;  /* 0x000000050d0c72a4 */ /* 0x000fe4000f8e020c */
[----:B------:R-:W-:-:S04]  /*1040*/  UIMAD UR4, UR4, UR17, UR15 ;  /* 0x00000011040472a4 */ /* 0x000fc8000f8e020f */
[----:B------:R-:W-:Y:S02]  /*1050*/  USEL UR42, UR4, UR12, !UP0 ;  /* 0x0000000c042a7287 */ /* 0x000fe4000c000000 */
[----:B------:R-:W-:-:S12]  /*1060*/  USEL UR41, UR12, UR4, !UP0 ;  /* 0x000000040c297287 */ /* 0x000fd8000c000000 */
.L_x_8:
[----:B------:R-:W-:-:S08]  /*1070*/  NOP ;  /* 0x0000000000007918 */ /* 0x000fd00000000000 */
[----:B------:R-:W1:Y:S02]  /*1080*/  USETMAXREG.TRY_ALLOC.CTAPOOL UP0, 0xf0 ;  /* 0x000000f0000079c8 */ /* 0x000e640008000600 */
[----:B-1----:R-:W-:-:S13]  /*1090*/  PLOP3.LUT P0, PT, PT, PT, UP0, 0x80, 0x0 ;  /* 0x000000000000781c */ /* 0x002fda0003f0f008 */
[----:B------:R-:W-:Y:S05]  /*10a0*/  @!P0 BRA `(.L_x_8) ;  /* 0xfffffffc00f08947 */ /* 0x000fea000383ffff */
[----:B------:R-:W-:Y:S01]  /*10b0*/  ULDC.64 UR4, c[0x0][0x598] ;  /* 0x0001660000047ab9 */ /* 0x000fe20000000a00 */
[----:B------:R-:W-:Y:S01]  /*10c0*/  ULDC.64 UR36, c[0x0][0x208] ;  /* 0x0000820000247ab9 */ /* 0x000fe20000000a00 */
[----:B------:R-:W-:-:S04]  /*10d0*/  ISETP.NE.U32.AND P0, PT, RZ, UR4, PT ;  /* 0x00000004ff007c0c */ /* 0x000fc8000bf05070 */
[----:B------:R-:W-:-:S13]  /*10e0*/  ISETP.NE.AND.EX P0, PT, RZ, UR5, PT, P0 ;  /* 0x00000005ff007c0c */ /* 0x000fda000bf05300 */
[----:B------:R-:W-:Y:S05]  /*10f0*/  @!P0 BRA `(.L_x_11) ;  /* 0x00000000001c8947 */ /* 0x000fea0003800000 */
[----:B------:R-:W1:Y:S02]  /*1100*/  LDC.64 R2, c[0x0][0x598] ;  /* 0x00016600ff027b82 */ /* 0x000e640000000a00 */
[----:B-1----:R-:W2:Y:S02]  /*1110*/  LDG.E.64 R2, desc[UR36][R2.64] ;  /* 0x0000002402027981 */ /* 0x002ea4000c1e1b00 */
[----:B--2---:R-:W-:-:S04]  /*1120*/  ISETP.NE.U32.AND P0, PT, R2, RZ, PT ;  /* 0x000000ff0200720c */ /* 0x004fc80003f05070 */
[----:B------:R-:W-:-:S13]  /*1130*/  ISETP.NE.AND.EX P0, PT, R3, RZ, PT, P0 ;  /* 0x000000ff0300720c */ /* 0x000fda0003f05300 */
[----:B------:R-:W-:Y:S05]  /*1140*/  @!P0 BRA `(.L_x_11) ;  /* 0x0000000000088947 */ /* 0x000fea0003800000 */
[----:B------:R1:W5:Y:S01]  /*1150*/  LD.E R17, desc[UR36][R2.64] ;  /* 0x0000002402117980 */ /* 0x000362000c101900 */
[----:B------:R-:W-:Y:S05]  /*1160*/  BRA `(.L_x_12) ;  /* 0x0000000000247947 */ /* 0x000fea0003800000 */
.L_x_11:
[----:B------:R-:W-:Y:S02]  /*1170*/  ULDC.64 UR4, c[0x0][0x588] ;  /* 0x0001620000047ab9 */ /* 0x000fe40000000a00 */
[----:B------:R-:W-:-:S04]  /*1180*/  ISETP.NE.U32.AND P0, PT, RZ, UR4, PT ;  /* 0x00000004ff007c0c */ /* 0x000fc8000bf05070 */
[----:B------:R-:W-:-:S13]  /*1190*/  ISETP.NE.AND.EX P0, PT, RZ, UR5, PT, P0 ;  /* 0x00000005ff007c0c */ /* 0x000fda000bf05300 */
[----:B------:R-:W-:Y:S05]  /*11a0*/  @!P0 BRA `(.L_x_13) ;  /* 0x00000000000c8947 */ /* 0x000fea0003800000 */
[----:B------:R-:W1:Y:S02]  /*11b0*/  LDC.64 R2, c[0x0][0x588] ;  /* 0x00016200ff027b82 */ /* 0x000e640000000a00 */
[----:B-1----:R2:W5:Y:S01]  /*11c0*/  LDG.E R17, desc[UR36][R2.64] ;  /* 0x0000002402117981 */ /* 0x002562000c1e1900 */
[----:B------:R-:W-:Y:S05]  /*11d0*/  BRA `(.L_x_12) ;  /* 0x0000000000087947 */ /* 0x000fea0003800000 */
.L_x_13:
[----:B------:R-:W-:Y:S02]  /*11e0*/  ULDC UR4, c[0x0][0x580] ;  /* 0x0001600000047ab9 */ /* 0x000fe40000000800 */
[----:B------:R-:W-:-:S07]  /*11f0*/  IMAD.U32 R17, RZ, RZ, UR4 ;  /* 0x00000004ff117e24 */ /* 0x000fce000f8e00ff */
.L_x_12:
[----:B------:R-:W-:Y:S02]  /*1200*/  ULDC.64 UR4, c[0x0][0x5a0] ;  /* 0x0001680000047ab9 */ /* 0x000fe40000000a00 */
[----:B------:R-:W-:-:S04]  /*1210*/  ISETP.NE.U32.AND P0, PT, RZ, UR4, PT ;  /* 0x00000004ff007c0c */ /* 0x000fc8000bf05070 */
[----:B------:R-:W-:-:S13]  /*1220*/  ISETP.NE.AND.EX P0, PT, RZ, UR5, PT, P0 ;  /* 0x00000005ff007c0c */ /* 0x000fda000bf05300 */
[----:B------:R-:W-:Y:S05]  /*1230*/  @!P0 BRA `(.L_x_14) ;  /* 0x00000000001c8947 */ /* 0x000fea0003800000 */
[----:B-12---:R-:W1:Y:S02]  /*1240*/  LDC.64 R2, c[0x0][0x5a0] ;  /* 0x00016800ff027b82 */ /* 0x006e640000000a00 */
[----:B-1----:R-:W2:Y:S02]  /*1250*/  LDG.E.64 R2, desc[UR36][R2.64] ;  /* 0x0000002402027981 */ /* 0x002ea4000c1e1b00 */
[----:B--2---:R-:W-:-:S04]  /*1260*/  ISETP.NE.U32.AND P0, PT, R2, RZ, PT ;  /* 0x000000ff0200720c */ /* 0x004fc80003f05070 */
[----:B------:R-:W-:-:S13]  /*1270*/  ISETP.NE.AND.EX P0, PT, R3, RZ, PT, P0 ;  /* 0x000000ff0300720c */ /* 0x000fda0003f05300 */
[----:B------:R-:W-:Y:S05]  /*1280*/  @!P0 BRA `(.L_x_14) ;  /* 0x0000000000088947 */ /* 0x000fea0003800000 */
[----:B------:R1:W5:Y:S01]  /*1290*/  LD.E R18, desc[UR36][R2.64] ;  /* 0x0000002402127980 */ /* 0x000362000c101900 */
[----:B------:R-:W-:Y:S05]  /*12a0*/  BRA `(.L_x_15) ;  /* 0x0000000000247947 */ /* 0x000fea0003800000 */
.L_x_14:
[----:B------:R-:W-:Y:S02]  /*12b0*/  ULDC.64 UR4, c[0x0][0x590] ;  /* 0x0001640000047ab9 */ /* 0x000fe40000000a00 */
[----:B------:R-:W-:-:S04]  /*12c0*/  ISETP.NE.U32.AND P0, PT, RZ, UR4, PT ;  /* 0x00000004ff007c0c */ /* 0x000fc8000bf05070 */
[----:B------:R-:W-:-:S13]  /*12d0*/  ISETP.NE.AND.EX P0, PT, RZ, UR5, PT, P0 ;  /* 0x00000005ff007c0c */ /* 0x000fda000bf05300 */
[----:B------:R-:W-:Y:S05]  /*12e0*/  @!P0 BRA `(.L_x_16) ;  /* 0x00000000000c8947 */ /* 0x000fea0003800000 */
[----:B-12---:R-:W1:Y:S02]  /*12f0*/  LDC.64 R2, c[0x0][0x590] ;  /* 0x00016400ff027b82 */ /* 0x006e640000000a00 */
[----:B-1----:R2:W5:Y:S01]  /*1300*/  LDG.E R18, desc[UR36][R2.64] ;  /* 0x0000002402127981 */ /* 0x002562000c1e1900 */
[----:B------:R-:W-:Y:S05]  /*1310*/  BRA `(.L_x_15) ;  /* 0x0000000000087947 */ /* 0x000fea0003800000 */
.L_x_16:
[----:B------:R-:W-:Y:S02]  /*1320*/  ULDC UR4, c[0x0][0x584] ;  /* 0x0001610000047ab9 */ /* 0x000fe40000000800 */
[----:B------:R-:W-:-:S07]  /*1330*/  MOV R18, UR4 ;  /* 0x0000000400127c02 */ /* 0x000fce0008000f00 */
.L_x_15:
[----:B------:R-:W-:-:S13]  /*1340*/  LOP3.LUT P0, RZ, R0, 0xff, RZ, 0xc0, !PT ;  /* 0x000000ff00ff7812 */ /* 0x000fda000780c0ff */
[----:B------:R-:W-:Y:S05]  /*1350*/  @!P0 EXIT ;  /* 0x000000000000894d */ /* 0x000fea0003800000 */
[----:B------:R-:W-:Y:S01]  /*1360*/  ULDC UR4, c[0x0][0x28c] ;  /* 0x0000a30000047ab9 */ /* 0x000fe20000000800 */
[----:B------:R-:W-:Y:S01]  /*1370*/  UMOV UR38, URZ ;  /* 0x0000003f00267c82 */ /* 0x000fe20008000000 */
[----:B------:R-:W-:Y:S01]  /*1380*/  UIADD3 UR4, UR4, 0x7f, URZ ;  /* 0x0000007f04047890 */ /* 0x000fe2000fffe03f */
[----:B------:R-:W-:-:S03]  /*1390*/  UMOV UR39, URZ ;  /* 0x0000003f00277c82 */ /* 0x000fc60008000000 */
[----:B------:R-:W-:-:S04]  /*13a0*/  USHF.R.S32.HI UR5, URZ, 0x1f, UR4 ;  /* 0x0000001f3f057899 */ /* 0x000fc80008011404 */
[----:B------:R-:W-:-:S04]  /*13b0*/  ULEA.HI UR5, UR5, UR4, URZ, 0x7 ;  /* 0x0000000405057291 */ /* 0x000fc8000f8f383f */
[----:B------:R-:W-:-:S12]  /*13c0*/  USHF.R.S32.HI UR44, URZ, 0x7, UR5 ;  /* 0x000000073f2c7899 */ /* 0x000fd80008011405 */
.L_x_552:
[----:B------:R-:W3:Y:S01]  /*13d0*/  S2R R0, SR_TID.X ;  /* 0x0000000000007919 */ /* 0x000ee20000002100 */
[----:B----4-:R-:W4:Y:S01]  /*13e0*/  S2UR UR7, SR_CgaCtaId ;  /* 0x00000000000779c3 */ /* 0x010f220000008800 */
[----:B------:R-:W-:Y:S02]  /*13f0*/  UMOV UR6, 0x400 ;  /* 0x0000040000067882 */ /* 0x000fe40000000000 */
[----:B----4-:R-:W-:Y:S01]  /*1400*/  ULEA UR6, UR7, UR6, 0x18 ;  /* 0x0000000607067291 */ /* 0x010fe2000f8ec03f */
[----:B---3--:R-:W-:-:S04]  /*1410*/  LOP3.LUT R0, R0, 0x80, RZ, 0xc0, !PT ;  /* 0x0000008000007812 */ /* 0x008fc800078ec0ff */
[----:B------:R-:W-:-:S06]  /*1420*/  SHF.R.U32.HI R0, RZ, 0x7, R0 ;  /* 0x00000007ff007819 */ /* 0x000fcc0000011600 */
[----:B------:R-:W3:Y:S02]  /*1430*/  SHFL.IDX PT, R0, R0, RZ, 0x1f ;  /* 0x00001fff00007589 */ /* 0x000ee400000e0000 */
[----:B---3--:R-:W-:-:S13]  /*1440*/  R2UR UR4, R0 ;  /* 0x00000000000472ca */ /* 0x008fda00000e0000 */
[----:B------:R-:W-:-:S04]  /*1450*/  ULEA.HI UR5, UR4, UR4, URZ, 0x1 ;  /* 0x0000000404057291 */ /* 0x000fc8000f8f083f */
[----:B------:R-:W-:-:S04]  /*1460*/  ULOP3.LUT UR5, UR5, 0x7fffe, URZ, 0xc0, !UPT ;  /* 0x0007fffe05057892 */ /* 0x000fc8000f8ec03f */
[----:B------:R-:W-:-:S03]  /*1470*/  UIADD3 UR5, UR4, -UR5, URZ ;  /* 0x8000000504057290 */ /* 0x000fc6000fffe03f */
[----:B------:R-:W-:Y:S01]  /*1480*/  ULDC UR4, c[0x0][0x28c] ;  /* 0x0000a30000047ab9 */ /* 0x000fe20000000800 */
[----:B------:R-:W-:Y:S01]  /*1490*/  ULEA UR5, UR5, UR6, 0xd ;  /* 0x0000000605057291 */ /* 0x000fe2000f8e683f */
[----:B------:R-:W-:-:S03]  /*14a0*/  ISETP.LT.AND P0, PT, RZ, UR4, PT ;  /* 0x00000004ff007c0c */ /* 0x000fc6000bf01270 */
[----:B------:R-:W-:-:S04]  /*14b0*/  UIADD3 UR5, UR5, 0x100, URZ ;  /* 0x0000010005057890 */ /* 0x000fc8000fffe03f */
[----:B------:R-:W-:-:S04]  /*14c0*/  USHF.R.U32.HI UR5, URZ, 0x4, UR5 ;  /* 0x000000043f057899 */ /* 0x000fc80008011605 */
[----:B------:R-:W-:-:S04]  /*14d0*/  ULOP3.LUT UR5, UR5, 0x3fff, URZ, 0xc0, !UPT ;  /* 0x00003fff05057892 */ /* 0x000fc8000f8ec03f */
[----:B------:R-:W-:Y:S01]  /*14e0*/  ULOP3.LUT UR45, UR5, 0x10000, URZ, 0xfc, !UPT ;  /* 0x00010000052d7892 */ /* 0x000fe2000f8efc3f */
[----:B--2---:R-:W-:Y:S11]  /*14f0*/  @P0 BRA `(.L_x_17) ;  /* 0x0000000000400947 */ /* 0x004ff60003800000 */
[----:B------:R-:W-:Y:S01]  /*1500*/  MOV R0, 0x0 ;  /* 0x0000000000007802 */ /* 0x000fe20000000f00 */
[----:B------:R-:W-:Y:S01]  /*1510*/  ULDC.64 UR4, c[0x4][0x68] ;  /* 0x01001a0000047ab9 */ /* 0x000fe20000000a00 */
[----:B------:R-:W-:Y:S01]  /*1520*/  ULDC.64 UR6, c[0x4][0x8] ;  /* 0x0100020000067ab9 */ /* 0x000fe20000000a00 */
[----:B------:R-:W-:Y:S01]  /*1530*/  IMAD.U32 R4, RZ, RZ, UR4 ;  /* 0x00000004ff047e24 */ /* 0x000fe2000f8e00ff */
[----:B-12---:R1:W2:Y:S01]  /*1540*/  LDC.64 R2, c[0x4][R0] ;  /* 0x0100000000027b82 */ /* 0x0062a20000000a00 */
[----:B------:R-:W-:Y:S01]  /*1550*/  IMAD.U32 R5, RZ, RZ, UR5 ;  /* 0x00000005ff057e24 */ /* 0x000fe2000f8e00ff */
[----:B------:R-:W-:Y:S01]  /*1560*/  ULDC.64 UR4, c[0x4][0x70] ;  /* 0x01001c0000047ab9 */ /* 0x000fe20000000a00 */
[----:B------:R-:W-:Y:S01]  /*1570*/  IMAD.U32 R10, RZ, RZ, UR6 ;  /* 0x00000006ff0a7e24 */ /* 0x000fe2000f8e00ff */
[----:B0-----:R-:W-:Y:S01]  /*1580*/  MOV R6, UR4 ;  /* 0x0000000400067c02 */ /* 0x001fe20008000f00 */
[----:B------:R-:W-:Y:S01]  /*1590*/  IMAD.U32 R7, RZ, RZ, UR5 ;  /* 0x00000005ff077e24 */ /* 0x000fe2000f8e00ff */
[----:B------:R-:W-:Y:S01]  /*15a0*/  MOV R11, UR7 ;  /* 0x00000007000b7c02 */ /* 0x000fe20008000f00 */
[----:B------:R-:W-:Y:S01]  /*15b0*/  IMAD.MOV.U32 R8, RZ, RZ, 0x1e1 ;  /* 0x000001e1ff087424 */ /* 0x000fe200078e00ff */
[----:B------:R-:W-:Y:S01]  /*15c0*/  MOV R13, RZ ;  /* 0x000000ff000d7202 */ /* 0x000fe20000000f00 */
[----:B-1----:R-:W-:-:S07]  /*15d0*/  IMAD.MOV.U32 R12, RZ, RZ, 0x1 ;  /* 0x00000001ff0c7424 */ /* 0x002fce00078e00ff */
[----:B------:R-:W-:-:S07]  /*15e0*/  LEPC R20, `(.L_x_17) ;  /* 0x000000001014794e */ /* 0x000fce0000000000 */
[----:B--2--5:R-:W-:Y:S05]  /*15f0*/  CALL.ABS.NOINC R2 ;  /* 0x0000000002007343 */ /* 0x024fea0003c00000 */
.L_x_17:
[----:B------:R-:W-:-:S06]  /*1600*/  ULOP3.LUT UR4, UR40, 0x1, URZ, 0xfc, !UPT ;  /* 0x0000000128047892 */ /* 0x000fcc000f8efc3f */
[----:B------:R-:W-:-:S05]  /*1610*/  IMAD.U32 R0, RZ, RZ, UR4 ;  /* 0x00000004ff007e24 */ /* 0x000fca000f8e00ff */
[----:B------:R-:W-:-:S13]  /*1620*/  ISETP.NE.AND P0, PT, R0, 0x3, PT ;  /* 0x000000030000780c */ /* 0x000fda0003f05270 */
[----:B------:R-:W-:Y:S05]  /*1630*/  @!P0 BRA `(.L_x_18) ;  /* 0x0000000000048947 */ /* 0x000fea0003800000 */
[----:B------:R-:W-:Y:S01]  /*1640*/  BPT.TRAP 0x1 ;  /* 0x000000040000795c */ /* 0x000fe20000300000 */
.L_x_18:
[----:B------:R-:W3:Y:S01]  /*1650*/  S2UR UR5, SR_CgaCtaId ;  /* 0x00000000000579c3 */ /* 0x000ee20000008800 */
[----:B------:R-:W-:Y:S01]  /*1660*/  UMOV UR4, 0x400 ;  /* 0x0000040000047882 */ /* 0x000fe20000000000 */
[----:B-12---:R-:W-:Y:S01]  /*1670*/  IMAD.U32 R3, RZ, RZ, UR39 ;  /* 0x00000027ff037e24 */ /* 0x006fe2000f8e00ff */
[----:B------:R-:W-:-:S04]  /*1680*/  MOV R2, UR38 ;  /* 0x0000002600027c02 */ /* 0x000fc80008000f00 */
[----:B------:R-:W-:Y:S01]  /*1690*/  SHF.L.U32 R2, R2, 0x1f, RZ ;  /* 0x0000001f02027819 */ /* 0x000fe200000006ff */
[----:B---3--:R-:W-:-:S06]  /*16a0*/  ULEA UR4, UR5, UR4, 0x18 ;  /* 0x0000000405047291 */ /* 0x008fcc000f8ec03f */
[----:B------:R-:W-:-:S04]  /*16b0*/  IMAD.U32 R0, RZ, RZ, UR4 ;  /* 0x00000004ff007e24 */ /* 0x000fc8000f8e00ff */
[----:B------:R-:W-:-:S04]  /*16c0*/  IMAD R3, R3, 0x8, R0 ;  /* 0x0000000803037824 */ /* 0x000fc800078e0200 */
[----:B------:R1:W2:Y:S01]  /*16d0*/  SYNCS.PHASECHK.TRANS64.TRYWAIT P1, [R3+URZ], R2 ;  /* 0x00000002030075a7 */ /* 0x0002a2000802017f */
[----:B------:R-:W-:Y:S05]  /*16e0*/  @!P0 BRA `(.L_x_19) ;  /* 0x0000000000048947 */ /* 0x000fea0003800000 */
[----:B------:R-:W-:Y:S01]  /*16f0*/  BPT.TRAP 0x1 ;  /* 0x000000040000795c */ /* 0x000fe20000300000 */
.L_x_19:
[----:B--2---:R-:W-:Y:S05]  /*1700*/  @P1 BRA `(.L_x_20) ;  /* 0x0000000000081947 */ /* 0x004fea0003800000 */
[----:B------:R-:W2:Y:S02]  /*1710*/  SYNCS.PHASECHK.TRANS64.TRYWAIT P1, [R3+URZ], R2 ;  /* 0x00000002030075a7 */ /* 0x000ea4000802017f */
[----:B--2---:R-:W-:Y:S05]  /*1720*/  @!P1 BRA `(.L_x_21) ;  /* 0x0000017000149947 */ /* 0x004fea0003800000 */
.L_x_20:
[----:B------:R-:W-:-:S04]  /*1730*/  UISETP.LT.AND UP0, UPT, UR44, 0x1, UPT ;  /* 0x000000012c00788c */ /* 0x000fc8000bf01270 */
[----:B------:R-:W-:-:S06]  /*1740*/  USEL UR4, UR44, 0x1, UP0 ;  /* 0x000000012c047887 */ /* 0x000fcc0008000000 */
[----:B-12---:R-:W-:Y:S01]  /*1750*/  MOV R2, UR4 ;  /* 0x0000000400027c02 */ /* 0x006fe20008000f00 */
[----:B------:R-:W-:Y:S05]  /*1760*/  WARPSYNC.ALL ;  /* 0x0000000000007948 */ /* 0x000fea0003800000 */
[----:B------:R-:W-:-:S04]  /*1770*/  IADD3 R2, -R2, UR44, RZ ;  /* 0x0000002c02027c10 */ /* 0x000fc8000fffe1ff */
[----:B------:R-:W-:Y:S02]  /*1780*/  ISETP.GE.AND P1, PT, R2, 0x1, PT ;  /* 0x000000010200780c */ /* 0x000fe40003f26270 */
[----:B------:R-:W-:Y:S01]  /*1790*/  R2UR UR4, R0 ;  /* 0x00000000000472ca */ /* 0x000fe200000e0000 */
[----:B------:R-:W-:Y:S01]  /*17a0*/  ULEA UR5, UR39, UR45, 0xb ;  /* 0x0000002d27057291 */ /* 0x000fe2000f8e583f */
[----:B------:R-:W-:Y:S01]  /*17b0*/  WARPGROUP.ARRIVE ;  /* 0x00000000000079c5 */ /* 0x000fe20000000000 */
[----:B------:R-:W-:Y:S01]  /*17c0*/  UMOV UR9, 0x40000040 ;  /* 0x4000004000097882 */ /* 0x000fe20000000000 */
[----:B------:R-:W-:Y:S01]  /*17d0*/  UMOV UR11, 0x40000040 ;  /* 0x40000040000b7882 */ /* 0x000fe20000000000 */
[----:B------:R-:W-:Y:S03]  /*17e0*/  STL [R1+0x2cc], R19 ;  /* 0x0002cc1301007387 */ /* 0x000fe60000100800 */
[----:B------:R-:W-:Y:S01]  /*17f0*/  UMOV UR8, UR5 ;  /* 0x0000000500087c82 */ /* 0x000fe20008000000 */
[----:B-----5:R-:W-:Y:S04]  /*1800*/  STL [R1+0x2c8], R18 ;  /* 0x0002c81201007387 */ /* 0x020fe80000100800 */
[----:B------:R-:W-:Y:S01]  /*1810*/  UIADD3 UR4, UR4, 0x28100, URZ ;  /* 0x0002810004047890 */ /* 0x000fe2000fffe03f */
[----:B------:R1:W-:Y:S03]  /*1820*/  STL [R1+0x2c4], R17 ;  /* 0x0002c41101007387 */ /* 0x0003e60000100800 */
[----:B------:R-:W-:Y:S01]  /*1830*/  USHF.R.U32.HI UR4, URZ, 0x4, UR4 ;  /* 0x000000043f047899 */ /* 0x000fe20008011604 */
[----:B------:R-:W-:Y:S03]  /*1840*/  STL [R1+0x2c0], R16 ;  /* 0x0002c01001007387 */ /* 0x000fe60000100800 */
[----:B------:R-:W-:Y:S01]  /*1850*/  ULOP3.LUT UR4, UR4, 0x3fff, URZ, 0xc0, !UPT ;  /* 0x00003fff04047892 */ /* 0x000fe2000f8ec03f */
[----:B------:R2:W-:Y:S03]  /*1860*/  STL [R1+0x2bc], R2 ;  /* 0x0002bc0201007387 */ /* 0x0005e60000100800 */
[----:B------:R-:W-:Y:S01]  /*1870*/  ULOP3.LUT UR4, UR4, 0x10000, URZ, 0xfc, !UPT ;  /* 0x0001000004047892 */ /* 0x000fe2000f8efc3f */
[----:B------:R3:W-:Y:S03]  /*1880*/  STL [R1+0x2d0], R0 ;  /* 0x0002d00001007387 */ /* 0x0007e60000100800 */
[----:B------:R-:W-:-:S07]  /*1890*/  ULEA UR6, UR39, UR4, 0xb ;  /* 0x0000000427067291 */ /* 0x000fce000f8e583f */
[----:B------:R-:W-:Y:S02]  /*18a0*/  UMOV UR10, UR6 ;  /* 0x00000006000a7c82 */ /* 0x000fe40008000000 */
[----:B------:R-:W-:Y:S01]  /*18b0*/  IGMMA.64x256x32.S8.S8 R24, gdesc[UR8], RZ, !UPT, gsb0 ;  /* 0x06600000081879f1 */ /* 0x000fe2000c0410ff */
[----:B------:R-:W-:Y:S01]  /*18c0*/  UIADD3 UR8, UR5, 0x400, URZ ;  /* 0x0000040005087890 */ /* 0x000fe2000fffe03f */
[----:B------:R-:W-:Y:S01]  /*18d0*/  UMOV UR9, 0x40000040 ;  /* 0x4000004000097882 */ /* 0x000fe20000000000 */
[----:B------:R-:W-:Y:S02]  /*18e0*/  WARPGROUP.DEPBAR.LE gsb0, 0x0 ;  /* 0x00008000000079c5 */ /* 0x000fe40000010000 */
[----:B------:R-:W-:Y:S01]  /*18f0*/  STL.64 [R1], R24 ;  /* 0x0000001801007387 */ /* 0x000fe20000100a00 */
[----:B------:R-:W-:Y:S01]  /*1900*/  IMAD.MOV.U32 R235, RZ, RZ, R46 ;  /* 0x000000ffffeb7224 */ /* 0x000fe200078e002e */
[----:B------:R-:W-:Y:S01]  /*1910*/  MOV R233, R48 ;  /* 0x0000003000e97202 */ /* 0x000fe20000000f00 */
[----:B------:R-:W-:Y:S01]  /*1920*/  IMAD.MOV.U32 R234, RZ, RZ, R47 ;  /* 0x000000ffffea7224 */ /* 0x000fe200078e002f */
[----:B------:R-:W-:Y:S01]  /*1930*/  STL.64 [R1+0x8], R26 ;  /* 0x0000081a01007387 */ /* 0x000fe20000100a00 */
        /* <DEDUP_REMOVED lines=73> */
[----:B-1----:R-:W-:Y:S01]  /*1dd0*/  MOV R17, R135 ;  /* 0x0000008700117202 */ /* 0x002fe20000000f00 */
        /* <DEDUP_REMOVED lines=9> */
[----:B--2---:R-:W-:Y:S01]  /*1e70*/  MOV R2, R150 ;  /* 0x0000009600027202 */ /* 0x004fe20000000f00 */
[----:B------:R-:W-:Y:S01]  /*1e80*/  IMAD.MOV.U32 R196, RZ, RZ, R112 ;  /* 0x000000ffffc47224 */ /* 0x000fe200078e0070 */
[----:B------:R1:W-:Y:S01]  /*1e90*/  STL.64 [R1+0x50], R44 ;  /* 0x0000502c01007387 */ /* 0x0003e20000100a00 */
[----:B------:R-:W-:-:S02]  /*1ea0*/  IMAD.MOV.U32 R197, RZ, RZ, R113 ;  /* 0x000000ffffc57224 */ /* 0x000fc400078e0071 */
[----:B------:R-:W-:Y:S01]  /*1eb0*/  IMAD.MOV.U32 R199, RZ, RZ, R115 ;  /* 0x000000ffffc77224 */ /* 0x000fe200078e0073 */
[----:B------:R-:W-:Y:S01]  /*1ec0*/  STL [R1+0x588], R155 ;  /* 0x0005889b01007387 */ /* 0x000fe20000100800 */
[----:B------:R-:W-:Y:S02]  /*1ed0*/  IMAD.MOV.U32 R200, RZ, RZ, R116 ;  /* 0x000000ffffc87224 */ /* 0x000fe400078e0074 */
[----:B------:R-:W-:Y:S02]  /*1ee0*/  IMAD.MOV.U32 R202, RZ, RZ, R118 ;  /* 0x000000ffffca7224 */ /* 0x000fe400078e0076 */
[----:B------:R-:W-:Y:S02]  /*1ef0*/  IMAD.MOV.U32 R203, RZ, RZ, R119 ;  /* 0x000000ffffcb7224 */ /* 0x000fe400078e0077 */
[----:B------:R-:W-:Y:S02]  /*1f00*/  IMAD.MOV.U32 R205, RZ, RZ, R121 ;  /* 0x000000ffffcd7224 */ /* 0x000fe400078e0079 */
[----:B------:R-:W-:-:S02]  /*1f10*/  IMAD.MOV.U32 R206, RZ, RZ, R122 ;  /* 0x000000ffffce7224 */ /* 0x000fc400078e007a */
[----:B------:R-:W-:Y:S02]  /*1f20*/  IMAD.MOV.U32 R208, RZ, RZ, R124 ;  /* 0x000000ffffd07224 */ /* 0x000fe400078e007c */
        /* <DEDUP_REMOVED lines=13> */
[----:B0-----:R-:W-:Y:S02]  /*2000*/  IMAD.MOV.U32 R7, RZ, RZ, R145 ;  /* 0x000000ffff077224 */ /* 0x001fe400078e0091 */
[----:B------:R-:W-:Y:S02]  /*2010*/  IMAD.MOV.U32 R6, RZ, RZ, R146 ;  /* 0x000000ffff067224 */ /* 0x000fe400078e0092 */
[----:B------:R-:W-:Y:S02]  /*2020*/  IMAD.MOV.U32 R4, RZ, RZ, R148 ;  /* 0x000000ffff047224 */ /* 0x000fe400078e0094 */
[----:B------:R-:W-:-:S02]  /*2030*/  IMAD.MOV.U32 R3, RZ, RZ, R149 ;  /* 0x000000ffff037224 */ /* 0x000fc400078e0095 */
[----:B---3--:R-:W-:Y:S02]  /*2040*/  IMAD.MOV.U32 R0, RZ, RZ, R151 ;  /* 0x000000ffff007224 */ /* 0x008fe400078e0097 */
[----:B-1----:R-:W-:-:S06]  /*2050*/  WARPGROUP.ARRIVE ;  /* 0x00000000000079c5 */ /* 0x002fcc0000000000 */
[----:B------:R-:W-:Y:S03]  /*2060*/  IGMMA.64x256x32.S8.S8 R24, gdesc[UR8], RZ, !UPT, gsb0 ;  /* 0x06600000081879f1 */ /* 0x000fe6000c0410ff */
[----:B------:R-:W-:Y:S02]  /*2070*/  WARPGROUP.DEPBAR.LE gsb0, 0x0 ;  /* 0x00008000000079c5 */ /* 0x000fe40000010000 */
[----:B------:R-:W-:Y:S04]  /*2080*/  STL.64 [R1+0x580], R150 ;  /* 0x0005809601007387 */ /* 0x000fe80000100a00 */
        /* <DEDUP_REMOVED lines=20> */
[----:B------:R0:W-:Y:S04]  /*21d0*/  STL.64 [R1+0x4d8], R108 ;  /* 0x0004d86c01007387 */ /* 0x0001e80000100a00 */
[----:B0-----:R-:W2:Y:S04]  /*21e0*/  LDL.LU R108, [R1] ;  /* 0x00000000016c7983 */ /* 0x001ea80000300800 */
[----:B------:R-:W2:Y:S04]  /*21f0*/  LDL.LU R109, [R1+0x4] ;  /* 0x00000400016d7983 */ /* 0x000ea80000300800 */
        /* <DEDUP_REMOVED lines=19> */
[----:B------:R-:W2:Y:S01]  /*2330*/  LDL.LU R129, [R1+0x54] ;  /* 0x0000540001817983 */ /* 0x000ea20000300800 */
        /* <DEDUP_REMOVED lines=31> */
[----:B------:R-:W-:Y:S01]  /*2530*/  UIADD3 UR8, UR5, 0x2, URZ ;  /* 0x0000000205087890 */ /* 0x000fe2000fffe03f */
[----:B------:R-:W-:Y:S01]  /*2540*/  IMAD.MOV.U32 R214, RZ, RZ, R22 ;  /* 0x000000ffffd67224 */ /* 0x000fe200078e0016 */
[----:B------:R-:W-:Y:S01]  /*2550*/  UIADD3 UR10, UR6, 0x2, URZ ;  /* 0x00000002060a7890 */ /* 0x000fe2000fffe03f */
[----:B------:R-:W-:Y:S01]  /*2560*/  IMAD.MOV.U32 R216, RZ, RZ, R20 ;  /* 0x000000ffffd87224 */ /* 0x000fe200078e0014 */
[----:B------:R-:W-:Y:S01]  /*2570*/  UMOV UR9, 0x40000040 ;  /* 0x4000004000097882 */ /* 0x000fe20000000000 */
[----:B------:R-:W-:Y:S01]  /*2580*/  IMAD.MOV.U32 R217, RZ, RZ, R19 ;  /* 0x000000ffffd97224 */ /* 0x000fe200078e0013 */
[----:B------:R-:W-:Y:S01]  /*2590*/  UMOV UR11, 0x40000040 ;  /* 0x40000040000b7882 */ /* 0x000fe20000000000 */
        /* <DEDUP_REMOVED lines=11> */
[----:B------:R-:W-:-:S06]  /*2650*/  IMAD.MOV.U32 R235, RZ, RZ, R0 ;  /* 0x000000ffffeb7224 */ /* 0x000fcc00078e0000 */
[----:B--2---:R-:W-:-:S06]  /*2660*/  WARPGROUP.ARRIVE ;  /* 0x00000000000079c5 */ /* 0x004fcc0000000000 */
[----:B------:R-:W-:Y:S03]  /*2670*/  IGMMA.64x256x32.S8.S8 R108, gdesc[UR8], R108, gsb0 ;  /* 0x06600000086c79f1 */ /* 0x000fe6000804106c */
[----:B------:R-:W-:Y:S02]  /*2680*/  WARPGROUP.DEPBAR.LE gsb0, 0x0 ;  /* 0x00008000000079c5 */ /* 0x000fe40000010000 */
[----:B------:R-:W-:Y:S04]  /*2690*/  STL.64 [R1], R108 ;  /* 0x0000006c01007387 */ /* 0x000fe80000100a00 */
        /* <DEDUP_REMOVED lines=63> */
[----:B0-----:R-:W2:Y:S04]  /*2a90*/  LDL.LU R155, [R1+0x588] ;  /* 0x00058800019b7983 */ /* 0x001ea80000300800 */
[----:B------:R-:W3:Y:S04]  /*2aa0*/  LDL.LU.64 R150, [R1+0x580] ;  /* 0x0005800001967983 */ /* 0x000ee80000300a00 */
        /* <DEDUP_REMOVED lines=20> */
[----:B------:R-:W3:Y:S01]  /*2bf0*/  LDL.LU.64 R108, [R1+0x4d8] ;  /* 0x0004d800016c7983 */ /* 0x000ee20000300a00 */
[----:B------:R-:W-:Y:S01]  /*2c00*/  UIADD3 UR8, UR5, 0x402, URZ ;  /* 0x0000040205087890 */ /* 0x000fe2000fffe03f */
[----:B------:R-:W-:Y:S01]  /*2c10*/  UMOV UR9, 0x40000040 ;  /* 0x4000004000097882 */ /* 0x000fe20000000000 */
[----:B---3--:R-:W-:-:S07]  /*2c20*/  WARPGROUP.ARRIVE ;  /* 0x00000000000079c5 */ /* 0x008fce0000000000 */
[----:B------:R-:W-:Y:S03]  /*2c30*/  IGMMA.64x256x32.S8.S8 R24, gdesc[UR8], R24, gsb0 ;  /* 0x06600000081879f1 */ /* 0x000fe60008041018 */
        /* <DEDUP_REMOVED lines=65> */
[----:B0-----:R-:W3:Y:S04]  /*3050*/  LDL.LU.64 R24, [R1] ;  /* 0x0000000001187983 */ /* 0x001ee80000300a00 */
        /* <DEDUP_REMOVED lines=63> */
[----:B------:R-:W-:-:S02]  /*3450*/  UIADD3 UR8, UR5, 0x4, URZ ;  /* 0x0000000405087890 */ /* 0x000fc4000fffe03f */
[----:B------:R-:W-:Y:S01]  /*3460*/  UIADD3 UR10, UR6, 0x4, URZ ;  /* 0x00000004060a7890 */ /* 0x000fe2000fffe03f */
[----:B------:R-:W-:Y:S01]  /*3470*/  UMOV UR9, 0x40000040 ;  /* 0x4000004000097882 */ /* 0x000fe20000000000 */
[----:B------:R-:W-:Y:S01]  /*3480*/  UMOV UR11, 0x40000040 ;  /* 0x40000040000b7882 */ /* 0x000fe20000000000 */
[----:B---3--:R-:W-:-:S06]  /*3490*/  WARPGROUP.ARRIVE ;  /* 0x00000000000079c5 */ /* 0x008fcc0000000000 */
[----:B------:R-:W-:Y:S03]  /*34a0*/  IGMMA.64x256x32.S8.S8 R24, gdesc[UR8], R24, gsb0 ;  /* 0x06600000081879f1 */ /* 0x000fe60008041018 */
[----:B------:R-:W-:Y:S02]  /*34b0*/  WARPGROUP.DEPBAR.LE gsb0, 0x0 ;  /* 0x00008000000079c5 */ /* 0x000fe40000010000 */
[----:B------:R-:W-:Y:S01]  /*34c0*/  STL.64 [R1], R24 ;  /* 0x0000001801007387 */ /* 0x000fe20000100a00 */
[----:B------:R-:W-:Y:S01]  /*34d0*/  IMAD.MOV.U32 R4, RZ, RZ, R150 ;  /* 0x000000ffff047224 */ /* 0x000fe200078e0096 */
[----:B------:R-:W-:Y:S01]  /*34e0*/  MOV R3, R151 ;  /* 0x0000009700037202 */ /* 0x000fe20000000f00 */
[----:B------:R-:W-:Y:S01]  /*34f0*/  IMAD.MOV.U32 R5, RZ, RZ, R149 ;  /* 0x000000ffff057224 */ /* 0x000fe200078e0095 */
[----:B------:R-:W-:Y:S01]  /*3500*/  STL.64 [R1+0x8], R26 ;  /* 0x0000081a01007387 */ /* 0x000fe20000100a00 */
[----:B------:R-:W-:Y:S01]  /*3510*/  MOV R6, R148 ;  /* 0x0000009400067202 */ /* 0x000fe20000000f00 */
[----:B------:R-:W-:Y:S01]  /*3520*/  IMAD.MOV.U32 R8, RZ, RZ, R146 ;  /* 0x000000ffff087224 */ /* 0x000fe200078e0092 */
[----:B------:R-:W-:Y:S01]  /*3530*/  MOV R9, R145 ;  /* 0x0000009100097202 */ /* 0x000fe20000000f00 */
        /* <DEDUP_REMOVED lines=32> */
[----:B------:R0:W-:Y:S01]  /*3740*/  STL.64 [R1+0x50], R44 ;  /* 0x0000502c01007387 */ /* 0x0001e20000100a00 */
[----:B------:R-:W-:Y:S01]  /*3750*/  IMAD.MOV.U32 R207, RZ, RZ, R123 ;  /* 0x000000ffffcf7224 */ /* 0x000fe200078e007b */
[----:B------:R-:W-:Y:S01]  /*3760*/  MOV R202, R118 ;  /* 0x0000007600ca7202 */ /* 0x000fe20000000f00 */
[----:B------:R-:W-:Y:S01]  /*3770*/  IMAD.MOV.U32 R204, RZ, RZ, R120 ;  /* 0x000000ffffcc7224 */ /* 0x000fe200078e0078 */
[----:B------:R-:W3:Y:S01]  /*3780*/  LDL.LU.64 R150, [R1+0x4d0] ;  /* 0x0004d00001967983 */ /* 0x000ee20000300a00 */
        /* <DEDUP_REMOVED lines=96> */
[----:B------:R-:W-:-:S03]  /*3d90*/  IMAD.MOV.U32 R19, RZ, RZ, R47 ;  /* 0x000000ffff137224 */ /* 0x000fc600078e002f */
        /* <DEDUP_REMOVED lines=28> */
[----:B0-----:R-:W3:Y:S04]  /*3f60*/  LDL.LU.64 R44, [R1+0x328] ;  /* 0x00032800012c7983 */ /* 0x001ee80000300a00 */
        /* <DEDUP_REMOVED lines=11> */
[----:B------:R-:W-:-:S02]  /*4020*/  UMOV UR9, 0x40000040 ;  /* 0x4000004000097882 */ /* 0x000fc40000000000 */
[----:B--2---:R-:W-:Y:S01]  /*4030*/  STL [R1+0x2b8], R155 ;  /* 0x0002b89b01007387 */ /* 0x004fe20000100800 */
[----:B---3--:R-:W-:-:S06]  /*4040*/  WARPGROUP.ARRIVE ;  /* 0x00000000000079c5 */ /* 0x008fcc0000000000 */
        /* <DEDUP_REMOVED lines=80> */
[----:B------:R-:W-:Y:S01]  /*4550*/  IMAD.MOV.U32 R221, RZ, RZ, R21 ;  /* 0x000000ffffdd7224 */ /* 0x000fe200078e0015 */
[----:B------:R0:W5:Y:S01]  /*4560*/  LDL.LU R0, [R1+0x2d0] ;  /* 0x0002d00001007983 */ /* 0x0001620000300800 */
[----:B------:R-:W-:-:S02]  /*4570*/  IMAD.MOV.U32 R223, RZ, RZ, R15 ;  /* 0x000000ffffdf7224 */ /* 0x000fc400078e000f */
[----:B------:R-:W-:Y:S01]  /*4580*/  IMAD.MOV.U32 R224, RZ, RZ, R14 ;  /* 0x000000ffffe07224 */ /* 0x000fe200078e000e */
[----:B------:R0:W5:Y:S01]  /*4590*/  LDL.LU R19, [R1+0x2cc] ;  /* 0x0002cc0001137983 */ /* 0x0001620000300800 */
[----:B------:R-:W-:Y:S02]  /*45a0*/  IMAD.MOV.U32 R226, RZ, RZ, R12 ;  /* 0x000000ffffe27224 */ /* 0x000fe400078e000c */
[----:B------:R-:W-:Y:S01]  /*45b0*/  IMAD.MOV.U32 R227, RZ, RZ, R11 ;  /* 0x000000ffffe37224 */ /* 0x000fe200078e000b */
[----:B------:R0:W5:Y:S01]  /*45c0*/  LDL.LU R18, [R1+0x2c8] ;  /* 0x0002c80001127983 */ /* 0x0001620000300800 */
[----:B------:R-:W-:Y:S02]  /*45d0*/  IMAD.MOV.U32 R229, RZ, RZ, R9 ;  /* 0x000000ffffe57224 */ /* 0x000fe400078e0009 */
[----:B------:R-:W-:Y:S01]  /*45e0*/  IMAD.MOV.U32 R230, RZ, RZ, R8 ;  /* 0x000000ffffe67224 */ /* 0x000fe200078e0008 */
[----:B------:R0:W5:Y:S01]  /*45f0*/  LDL.LU R17, [R1+0x2c4] ;  /* 0x0002c40001117983 */ /* 0x0001620000300800 */
[----:B------:R-:W-:-:S02]  /*4600*/  IMAD.MOV.U32 R232, RZ, RZ, R6 ;  /* 0x000000ffffe87224 */ /* 0x000fc400078e0006 */
[----:B------:R-:W-:Y:S01]  /*4610*/  IMAD.MOV.U32 R233, RZ, RZ, R5 ;  /* 0x000000ffffe97224 */ /* 0x000fe200078e0005 */
[----:B------:R0:W5:Y:S01]  /*4620*/  LDL.LU R16, [R1+0x2c0] ;  /* 0x0002c00001107983 */ /* 0x0001620000300800 */
[----:B------:R-:W-:-:S03]  /*4630*/  IMAD.MOV.U32 R235, RZ, RZ, R3 ;  /* 0x000000ffffeb7224 */ /* 0x000fc600078e0003 */
[----:B------:R0:W5:Y:S03]  /*4640*/  LDL.LU R2, [R1+0x2bc] ;  /* 0x0002bc0001027983 */ /* 0x0001660000300800 */
        /* <DEDUP_REMOVED lines=67> */
[----:B-1----:R0:W5:Y:S04]  /*4a80*/  LDL.LU R155, [R1+0x2b8] ;  /* 0x0002b800019b7983 */ /* 0x0021680000300800 */
[----:B------:R-:W2:Y:S04]  /*4a90*/  LDL.LU.64 R150, [R1+0x2b0] ;  /* 0x0002b00001967983 */ /* 0x000ea80000300a00 */
        /* <DEDUP_REMOVED lines=20> */
[----:B------:R-:W2:Y:S01]  /*4be0*/  LDL.LU.64 R108, [R1+0x208] ;  /* 0x00020800016c7983 */ /* 0x000ea20000300a00 */
[----:B------:R-:W-:Y:S01]  /*4bf0*/  UIADD3 UR8, UR5, 0x406, URZ ;  /* 0x0000040605087890 */ /* 0x000fe2000fffe03f */
[----:B------:R-:W-:Y:S01]  /*4c00*/  UMOV UR9, 0x40000040 ;  /* 0x4000004000097882 */ /* 0x000fe20000000000 */
[----:B--2---:R-:W-:-:S07]  /*4c10*/  WARPGROUP.ARRIVE ;  /* 0x00000000000079c5 */ /* 0x004fce0000000000 */
[----:B------:R-:W-:Y:S03]  /*4c20*/  IGMMA.64x256x32.S8.S8 R24, gdesc[UR8], R24, gsb0 ;  /* 0x06600000081879f1 */ /* 0x000fe60008041018 */
[----:B------:R-:W-:Y:S02]  /*4c30*/  WARPGROUP.DEPBAR.LE gsb0, 0x0 ;  /* 0x00008000000079c5 */ /* 0x000fe40000010000 */
[----:B0-----:R-:W-:Y:S05]  /*4c40*/  @!P1 BRA `(.L_x_22) ;  /* 0x0000004000d49947 */ /* 0x001fea0003800000 */
[----:B------:R-:W-:Y:S01]  /*4c50*/  UIADD3 UR6, UR39, 0x1, URZ ;  /* 0x0000000127067890 */ /* 0x000fe2000fffe03f */
[----:B-----5:R-:W-:Y:S01]  /*4c60*/  R2UR UR5, R2 ;  /* 0x00000000020572ca */ /* 0x020fe200000e0000 */
[----:B------:R-:W-:Y:S02]  /*4c70*/  UMOV UR12, UR39 ;  /* 0x00000027000c7c82 */ /* 0x000fe40008000000 */
[----:B------:R-:W-:-:S04]  /*4c80*/  UISETP.NE.AND UP0, UPT, UR6, 0x5, UPT ;  /* 0x000000050600788c */ /* 0x000fc8000bf05270 */
[----:B------:R-:W-:Y:S02]  /*4c90*/  USEL UR7, URZ, 0x1, UP0 ;  /* 0x000000013f077887 */ /* 0x000fe40008000000 */
[----:B------:R-:W-:Y:S02]  /*4ca0*/  USEL UR6, UR6, URZ, UP0 ;  /* 0x0000003f06067287 */ /* 0x000fe40008000000 */
[----:B------:R-:W-:-:S12]  /*4cb0*/  ULOP3.LUT UR7, UR38, UR7, URZ, 0x3c, !UPT ;  /* 0x0000000726077292 */ /* 0x000fd8000f8e3c3f */
.L_x_29:
[----:B------:R-:W-:Y:S05]  /*4cc0*/  @!P0 BRA `(.L_x_23) ;  /* 0x0000000000048947 */ /* 0x000fea0003800000 */
[----:B------:R-:W-:Y:S01]  /*4cd0*/  BPT.TRAP 0x1 ;  /* 0x000000040000795c */ /* 0x000fe20000300000 */
.L_x_23:
[----:B------:R-:W0:Y:S01]  /*4ce0*/  S2UR UR9, SR_CgaCtaId ;  /* 0x00000000000979c3 */ /* 0x000e220000008800 */
[----:B------:R-:W-:Y:S01]  /*4cf0*/  UMOV UR8, 0x400 ;  /* 0x0000040000087882 */ /* 0x000fe20000000000 */
[----:B------:R-:W-:Y:S01]  /*4d00*/  IMAD.U32 R2, RZ, RZ, UR6 ;  /* 0x00000006ff027e24 */ /* 0x000fe2000f8e00ff */
[----:B------:R-:W-:-:S04]  /*4d10*/  MOV R3, UR7 ;  /* 0x0000000700037c02 */ /* 0x000fc80008000f00 */
[----:B------:R-:W-:Y:S01]  /*4d20*/  SHF.L.U32 R3, R3, 0x1f, RZ ;  /* 0x0000001f03037819 */ /* 0x000fe200000006ff */
[----:B0-----:R-:W-:-:S06]  /*4d30*/  ULEA UR8, UR9, UR8, 0x18 ;  /* 0x0000000809087291 */ /* 0x001fcc000f8ec03f */
[----:B------:R-:W-:-:S04]  /*4d40*/  IMAD.U32 R0, RZ, RZ, UR8 ;  /* 0x00000008ff007e24 */ /* 0x000fc8000f8e00ff */
[----:B------:R-:W-:-:S04]  /*4d50*/  IMAD R2, R2, 0x8, R0 ;  /* 0x0000000802027824 */ /* 0x000fc800078e0200 */
[----:B------:R0:W1:Y:S01]  /*4d60*/  SYNCS.PHASECHK.TRANS64.TRYWAIT P1, [R2+URZ], R3 ;  /* 0x00000003020075a7 */ /* 0x000062000802017f */
[----:B------:R-:W-:Y:S05]  /*4d70*/  @!P0 BRA `(.L_x_24) ;  /* 0x0000000000048947 */ /* 0x000fea0003800000 */
[----:B------:R-:W-:Y:S01]  /*4d80*/  BPT.TRAP 0x1 ;  /* 0x000000040000795c */ /* 0x000fe20000300000 */
.L_x_24:
[----:B-1----:R-:W-:Y:S05]  /*4d90*/  @P1 BRA `(.L_x_25) ;  /* 0x0000000000081947 */ /* 0x002fea0003800000 */
[----:B------:R-:W1:Y:S02]  /*4da0*/  SYNCS.PHASECHK.TRANS64.TRYWAIT P1, [R2+URZ], R3 ;  /* 0x00000003020075a7 */ /* 0x000e64000802017f */
[----:B-1----:R-:W-:Y:S05]  /*4db0*/  @!P1 BRA `(.L_x_26) ;  /* 0x0000013800849947 */ /* 0x002fea0003800000 */
.L_x_25:
        /* <DEDUP_REMOVED lines=64> */
[----:B--2---:R-:W2:Y:S04]  /*51c0*/  LDL.LU.64 R24, [R1] ;  /* 0x0000000001187983 */ /* 0x004ea80000300a00 */
        /* <DEDUP_REMOVED lines=63> */
[----:B------:R-:W-:-:S02]  /*55c0*/  ULEA UR13, UR6, UR45, 0xb ;  /* 0x0000002d060d7291 */ /* 0x000fc4000f8e583f */
[----:B------:R-:W-:Y:S01]  /*55d0*/  ULEA UR14, UR6, UR4, 0xb ;  /* 0x00000004060e7291 */ /* 0x000fe2000f8e583f */
[----:B------:R-:W-:Y:S01]  /*55e0*/  STL [R1+0x2cc], R19 ;  /* 0x0002cc1301007387 */ /* 0x000fe20000100800 */
[----:B------:R-:W-:Y:S01]  /*55f0*/  UMOV UR9, 0x40000040 ;  /* 0x4000004000097882 */ /* 0x000fe20000000000 */
[----:B------:R-:W-:Y:S02]  /*5600*/  UMOV UR11, 0x40000040 ;  /* 0x40000040000b7882 */ /* 0x000fe40000000000 */
[----:B------:R-:W-:Y:S01]  /*5610*/  UMOV UR8, UR13 ;  /* 0x0000000d00087c82 */ /* 0x000fe20008000000 */
[----:B------:R-:W-:Y:S01]  /*5620*/  STL [R1+0x2c8], R18 ;  /* 0x0002c81201007387 */ /* 0x000fe20000100800 */
[----:B------:R-:W-:-:S03]  /*5630*/  UMOV UR10, UR14 ;  /* 0x0000000e000a7c82 */ /* 0x000fc60008000000 */
[----:B------:R-:W-:Y:S04]  /*5640*/  STL [R1+0x2c4], R17 ;  /* 0x0002c41101007387 */ /* 0x000fe80000100800 */
[----:B------:R-:W-:Y:S04]  /*5650*/  STL [R1+0x2c0], R16 ;  /* 0x0002c01001007387 */ /* 0x000fe80000100800 */
[----:B------:R3:W-:Y:S01]  /*5660*/  STL [R1+0x2bc], R0 ;  /* 0x0002bc0001007387 */ /* 0x0007e20000100800 */
[----:B--2---:R-:W-:-:S06]  /*5670*/  WARPGROUP.ARRIVE ;  /* 0x00000000000079c5 */ /* 0x004fcc0000000000 */
[----:B------:R-:W-:Y:S03]  /*5680*/  IGMMA.64x256x32.S8.S8 R24, gdesc[UR8], R24, gsb0 ;  /* 0x06600000081879f1 */ /* 0x000fe60008041018 */
[----:B------:R-:W-:Y:S02]  /*5690*/  WARPGROUP.DEPBAR.LE gsb0, 0x0 ;  /* 0x00008000000079c5 */ /* 0x000fe40000010000 */
[----:B------:R-:W-:Y:S01]  /*56a0*/  STL.64 [R1], R24 ;  /* 0x0000001801007387 */ /* 0x000fe20000100a00 */
[----:B01----:R-:W-:Y:S01]  /*56b0*/  IMAD.MOV.U32 R2, RZ, RZ, R150 ;  /* 0x000000ffff027224 */ /* 0x003fe200078e0096 */
[----:B---3--:R-:W-:Y:S01]  /*56c0*/  MOV R0, R151 ;  /* 0x0000009700007202 */ /* 0x008fe20000000f00 */
        /* <DEDUP_REMOVED lines=41> */
[----:B------:R-:W2:Y:S01]  /*5960*/  LDL.LU.64 R150, [R1+0x780] ;  /* 0x0007800001967983 */ /* 0x000ea20000300a00 */
        /* <DEDUP_REMOVED lines=96> */
[----:B------:R-:W-:-:S03]  /*5f70*/  IMAD.MOV.U32 R234, RZ, RZ, R47 ;  /* 0x000000ffffea7224 */ /* 0x000fc600078e002f */
        /* <DEDUP_REMOVED lines=28> */
[----:B0-----:R-:W2:Y:S04]  /*6140*/  LDL.LU.64 R44, [R1+0x5d8] ;  /* 0x0005d800012c7983 */ /* 0x001ea80000300a00 */
        /* <DEDUP_REMOVED lines=11> */
[----:B------:R-:W-:-:S02]  /*6200*/  UMOV UR9, 0x40000040 ;  /* 0x4000004000097882 */ /* 0x000fc40000000000 */
[----:B------:R-:W-:Y:S01]  /*6210*/  STL [R1+0x580], R155 ;  /* 0x0005809b01007387 */ /* 0x000fe20000100800 */
[----:B--2---:R-:W-:-:S06]  /*6220*/  WARPGROUP.ARRIVE ;  /* 0x00000000000079c5 */ /* 0x004fcc0000000000 */
        /* <DEDUP_REMOVED lines=74> */
[----:B------:R-:W-:-:S02]  /*66d0*/  IMAD.MOV.U32 R151, RZ, RZ, R214 ;  /* 0x000000ffff977224 */ /* 0x000fc400078e00d6 */
[----:B------:R-:W-:Y:S01]  /*66e0*/  IMAD.MOV.U32 R155, RZ, RZ, R213 ;  /* 0x000000ffff9b7224 */ /* 0x000fe200078e00d5 */
[----:B------:R-:W-:Y:S01]  /*66f0*/  MOV R213, R23 ;  /* 0x0000001700d57202 */ /* 0x000fe20000000f00 */
        /* <DEDUP_REMOVED lines=14> */
[----:B------:R-:W-:Y:S01]  /*67e0*/  IMAD.MOV.U32 R235, RZ, RZ, R0 ;  /* 0x000000ffffeb7224 */ /* 0x000fe200078e0000 */
[----:B------:R-:W-:Y:S02]  /*67f0*/  UIADD3 UR8, UR13, 0x2, URZ ;  /* 0x000000020d087890 */ /* 0x000fe4000fffe03f */
[----:B------:R-:W-:Y:S01]  /*6800*/  UIADD3 UR10, UR14, 0x2, URZ ;  /* 0x000000020e0a7890 */ /* 0x000fe2000fffe03f */
[----:B------:R-:W-:Y:S01]  /*6810*/  UMOV UR9, 0x40000040 ;  /* 0x4000004000097882 */ /* 0x000fe20000000000 */
[----:B------:R-:W-:Y:S01]  /*6820*/  UMOV UR11, 0x40000040 ;  /* 0x40000040000b7882 */ /* 0x000fe20000000000 */
        /* <DEDUP_REMOVED lines=236> */
[----:B------:R-:W-:Y:S01]  /*76f0*/  STL.64 [R1+0x30], R36 ;  /* 0x0000302401007387 */ /* 0x000fe20000100a00 */
[----:B------:R-:W-:-:S03]  /*7700*/  IMAD.MOV.U32 R3, RZ, RZ, R150 ;  /* 0x000000ffff037224 */ /* 0x000fc600078e0096 */
[----:B------:R-:W-:Y:S01]  /*7710*/  STL.64 [R1+0x38], R38 ;  /* 0x0000382601007387 */ /* 0x000fe20000100a00 */
[----:B------:R-:W-:-:S03]  /*7720*/  IMAD.MOV.U32 R2, RZ, RZ, R151 ;  /* 0x000000ffff027224 */ /* 0x000fc600078e0097 */
[----:B------:R-:W-:Y:S01]  /*7730*/  STL.64 [R1+0x40], R40 ;  /* 0x0000402801007387 */ /* 0x000fe20000100a00 */
[----:B------:R-:W-:Y:S01]  /*7740*/  IMAD.MOV.U32 R5, RZ, RZ, R148 ;  /* 0x000000ffff057224 */ /* 0x000fe200078e0094 */
[----:B------:R-:W-:Y:S02]  /*7750*/  MOV R4, R149 ;  /* 0x0000009500047202 */ /* 0x000fe40000000f00 */
[----:B------:R-:W-:Y:S01]  /*7760*/  STL.64 [R1+0x48], R42 ;  /* 0x0000482a01007387 */ /* 0x000fe20000100a00 */
[----:B------:R-:W-:Y:S01]  /*7770*/  MOV R7, R146 ;  /* 0x0000009200077202 */ /* 0x000fe20000000f00 */
[----:B------:R-:W-:Y:S02]  /*7780*/  IMAD.MOV.U32 R6, RZ, RZ, R147 ;  /* 0x000000ffff067224 */ /* 0x000fe400078e0093 */
[----:B------:R0:W-:Y:S01]  /*7790*/  STL.64 [R1+0x50], R44 ;  /* 0x0000502c01007387 */ /* 0x0001e20000100a00 */
[----:B------:R-:W-:-:S03]  /*77a0*/  IMAD.MOV.U32 R9, RZ, RZ, R144 ;  /* 0x000000ffff097224 */ /* 0x000fc600078e0090 */
[----:B------:R-:W3:Y:S01]  /*77b0*/  LDL.LU.64 R150, [R1+0x4c8] ;  /* 0x0004c80001967983 */ /* 0x000ee20000300a00 */
[----:B------:R-:W-:Y:S01]  /*77c0*/  IMAD.MOV.U32 R8, RZ, RZ, R145 ;  /* 0x000000ffff087224 */ /* 0x000fe200078e0091 */
[----:B------:R-:W-:Y:S02]  /*77d0*/  MOV R10, R143 ;  /* 0x0000008f000a7202 */ /* 0x000fe40000000f00 */
[----:B------:R-:W3:Y:S01]  /*77e0*/  LDL.LU.64 R148, [R1+0x4c0] ;  /* 0x0004c00001947983 */ /* 0x000ee20000300a00 */
[----:B------:R-:W-:Y:S01]  /*77f0*/  IMAD.MOV.U32 R11, RZ, RZ, R142 ;  /* 0x000000ffff0b7224 */ /* 0x000fe200078e008e */
[----:B------:R-:W-:Y:S02]  /*7800*/  MOV R13, R140 ;  /* 0x0000008c000d7202 */ /* 0x000fe40000000f00 */
[----:B------:R-:W3:Y:S01]  /*7810*/  LDL.LU.64 R146, [R1+0x4b8] ;  /* 0x0004b80001927983 */ /* 0x000ee20000300a00 */
[----:B------:R-:W-:-:S03]  /*7820*/  IMAD.MOV.U32 R12, RZ, RZ, R141 ;  /* 0x000000ffff0c7224 */ /* 0x000fc600078e008d */
[----:B------:R-:W3:Y:S01]  /*7830*/  LDL.LU.64 R144, [R1+0x4b0] ;  /* 0x0004b00001907983 */ /* 0x000ee20000300a00 */
[----:B------:R-:W-:Y:S01]  /*7840*/  IMAD.MOV.U32 R15, RZ, RZ, R138 ;  /* 0x000000ffff0f7224 */ /* 0x000fe200078e008a */
[----:B------:R-:W-:Y:S01]  /*7850*/  MOV R20, R137 ;  /* 0x0000008900147202 */ /* 0x000fe20000000f00 */
[----:B------:R-:W-:Y:S01]  /*7860*/  IMAD.MOV.U32 R14, RZ, RZ, R139 ;  /* 0x000000ffff0e7224 */ /* 0x000fe200078e008b */
        /* <DEDUP_REMOVED lines=250> */
[----:B------:R0:W5:Y:S05]  /*8810*/  LDL.LU R0, [R1+0x2bc] ;  /* 0x0002bc0001007983 */ /* 0x00016a0000300800 */
        /* <DEDUP_REMOVED lines=96> */
[----:B------:R-:W-:Y:S01]  /*8e20*/  BPT.TRAP 0x1 ;  /* 0x000000040000795c */ /* 0x000fe20000300000 */
.L_x_27:
[----:B-----5:R-:W-:Y:S01]  /*8e30*/  ISETP.NE.AND P1, PT, R19, RZ, PT ;  /* 0x000000ff1300720c */ /* 0x020fe20003f25270 */
[----:B------:R-:W-:Y:S01]  /*8e40*/  IMAD.U32 R2, RZ, RZ, UR12 ;  /* 0x0000000cff027e24 */ /* 0x000fe2000f8e00ff */
[----:B------:R-:W-:-:S11]  /*8e50*/  UISETP.GT.U32.AND UP0, UPT, UR40, 0x1, UPT ;  /* 0x000000012800788c */ /* 0x000fd6000bf04070 */
[----:B------:R-:W-:-:S05]  /*8e60*/  @P1 LEA R2, R2, R0, 0x3 ;  /* 0x0000000002021211 */ /* 0x000fca00078e18ff */
[----:B------:R-:W-:-:S05]  /*8e70*/  @P1 VIADD R2, R2, 0x28 ;  /* 0x0000002802021836 */ /* 0x000fca0000000000 */
[----:B------:R-:W-:-:S04]  /*8e80*/  @P1 PRMT R2, R155, 0x654, R2 ;  /* 0x000006549b021816 */ /* 0x000fc80000000002 */
[----:B------:R0:W-:Y:S01]  /*8e90*/  @P1 SYNCS.ARRIVE.TRANS64.RED.A1T0 RZ, [R2+URZ], RZ ;  /* 0x000000ff02ff19a7 */ /* 0x0001e2000810043f */
[----:B------:R-:W-:-:S13]  /*8ea0*/  PLOP3.LUT P1, PT, PT, PT, UP0, 0x80, 0x0 ;  /* 0x000000000000781c */ /* 0x000fda0003f2f008 */
[----:B0-----:R-:W-:Y:S05]  /*8eb0*/  @P1 BRA `(.L_x_28) ;  /* 0x0000000000041947 */ /* 0x001fea0003800000 */
[----:B------:R-:W-:Y:S01]  /*8ec0*/  BPT.TRAP 0x1 ;  /* 0x000000040000795c */ /* 0x000fe20000300000 */
.L_x_28:
[----:B------:R-:W-:Y:S02]  /*8ed0*/  UISETP.GT.AND UP2, UPT, UR5, 0x1, UPT ;  /* 0x000000010500788c */ /* 0x000fe4000bf44270 */
[----:B------:R-:W-:Y:S02]  /*8ee0*/  UIADD3 UR6, UR6, 0x1, URZ ;  /* 0x0000000106067890 */ /* 0x000fe4000fffe03f */
[----:B------:R-:W-:Y:S02]  /*8ef0*/  UIADD3 UR12, UR12, 0x1, URZ ;  /* 0x000000010c0c7890 */ /* 0x000fe4000fffe03f */
[----:B------:R-:W-:Y:S01]  /*8f00*/  PLOP3.LUT P1, PT, PT, PT, UP2, 0x80, 0x0 ;  /* 0x000000000000781c */ /* 0x000fe20003f2f028 */
[----:B------:R-:W-:Y:S02]  /*8f10*/  UISETP.NE.AND UP0, UPT, UR6, 0x5, UPT ;  /* 0x000000050600788c */ /* 0x000fe4000bf05270 */
[----:B------:R-:W-:Y:S02]  /*8f20*/  UIADD3 UR8, UR5, -0x1, URZ ;  /* 0xffffffff05087890 */ /* 0x000fe4000fffe03f */
[----:B------:R-:W-:-:S02]  /*8f30*/  USEL UR5, URZ, 0x1, UP0 ;  /* 0x000000013f057887 */ /* 0x000fc40008000000 */
[----:B------:R-:W-:Y:S02]  /*8f40*/  UISETP.NE.AND UP1, UPT, UR12, 0x5, UPT ;  /* 0x000000050c00788c */ /* 0x000fe4000bf25270 */
[----:B------:R-:W-:Y:S02]  /*8f50*/  ULOP3.LUT UR7, UR7, UR5, URZ, 0x3c, !UPT ;  /* 0x0000000507077292 */ /* 0x000fe4000f8e3c3f */
[----:B------:R-:W-:Y:S02]  /*8f60*/  USEL UR6, UR6, URZ, UP0 ;  /* 0x0000003f06067287 */ /* 0x000fe40008000000 */
[----:B------:R-:W-:Y:S01]  /*8f70*/  USEL UR12, UR12, URZ, UP1 ;  /* 0x0000003f0c0c7287 */ /* 0x000fe20008800000 */
[----:B------:R-:W-:Y:S01]  /*8f80*/  UMOV UR5, UR8 ;  /* 0x0000000800057c82 */ /* 0x000fe20008000000 */
[----:B------:R-:W-:Y:S10]  /*8f90*/  @P1 BRA `(.L_x_29) ;  /* 0xffffffbc00481947 */ /* 0x000ff4000383ffff */
.L_x_22:
[----:B-----5:R-:W0:Y:S02]  /*8fa0*/  LDC R2, c[0x0][0x28c] ;  /* 0x0000a300ff027b82 */ /* 0x020e240000000800 */
[----:B0-----:R-:W-:-:S13]  /*8fb0*/  ISETP.GE.AND P1, PT, R2, 0x1, PT ;  /* 0x000000010200780c */ /* 0x001fda0003f26270 */
[----:B------:R-:W-:Y:S05]  /*8fc0*/  @!P1 BRA `(.L_x_30) ;  /* 0x0000000000549947 */ /* 0x000fea0003800000 */
[----:B------:R-:W-:Y:S05]  /*8fd0*/  @!P0 BRA `(.L_x_31) ;  /* 0x0000000000048947 */ /* 0x000fea0003800000 */
[----:B------:R-:W-:Y:S01]  /*8fe0*/  BPT.TRAP 0x1 ;  /* 0x000000040000795c */ /* 0x000fe20000300000 */
.L_x_31:
[----:B------:R-:W-:Y:S01]  /*8ff0*/  ISETP.NE.AND P0, PT, R19, RZ, PT ;  /* 0x000000ff1300720c */ /* 0x000fe20003f05270 */
[----:B------:R-:W-:-:S12]  /*9000*/  BSSY B0, `(.L_x_32) ;  /* 0x000000d000007945 */ /* 0x000fd80003800000 */
[----:B------:R-:W-:Y:S05]  /*9010*/  @!P0 BRA `(.L_x_33) ;  /* 0x00000000002c8947 */ /* 0x000fea0003800000 */
[----:B------:R-:W-:-:S04]  /*9020*/  UISETP.LT.AND UP0, UPT, UR44, 0x1, UPT ;  /* 0x000000012c00788c */ /* 0x000fc8000bf01270 */
[----:B------:R-:W-:-:S04]  /*9030*/  USEL UR6, UR44, 0x1, UP0 ;  /* 0x000000012c067887 */ /* 0x000fc80008000000 */
[----:B------:R-:W-:-:S04]  /*9040*/  UIADD3 UR6, UR39, UR44, -UR6 ;  /* 0x0000002c27067290 */ /* 0x000fc8000fffe806 */
[----:B------:R-:W-:-:S04]  /*9050*/  UIMAD.WIDE.U32 UR4, UR6, -0x33333333, URZ ;  /* 0xcccccccd060478a5 */ /* 0x000fc8000f8e003f */
[----:B------:R-:W-:-:S04]  /*9060*/  USHF.R.U32.HI UR4, URZ, 0x2, UR5 ;  /* 0x000000023f047899 */ /* 0x000fc80008011605 */
[----:B------:R-:W-:-:S06]  /*9070*/  UIMAD UR6, UR4, -0x5, UR6 ;  /* 0xfffffffb040678a4 */ /* 0x000fcc000f8e0206 */
[----:B------:R-:W-:-:S05]  /*9080*/  IMAD.U32 R2, RZ, RZ, UR6 ;  /* 0x00000006ff027e24 */ /* 0x000fca000f8e00ff */
[----:B------:R-:W-:-:S05]  /*9090*/  LEA R0, R2, R0, 0x3 ;  /* 0x0000000002007211 */ /* 0x000fca00078e18ff */
[----:B------:R-:W-:-:S05]  /*90a0*/  VIADD R0, R0, 0x28 ;  /* 0x0000002800007836 */ /* 0x000fca0000000000 */
[----:B------:R-:W-:-:S04]  /*90b0*/  PRMT R0, R155, 0x654, R0 ;  /* 0x000006549b007816 */ /* 0x000fc80000000000 */
[----:B------:R0:W-:Y:S03]  /*90c0*/  SYNCS.ARRIVE.TRANS64.RED.A1T0 RZ, [R0+URZ], RZ ;  /* 0x000000ff00ff79a7 */ /* 0x0001e6000810043f */
.L_x_33:
[----:B------:R-:W-:Y:S05]  /*90d0*/  BSYNC B0 ;  /* 0x0000000000007941 */ /* 0x000fea0003800000 */
.L_x_32:
[----:B------:R-:W-:-:S06]  /*90e0*/  UISETP.GT.U32.AND UP0, UPT, UR40, 0x1, UPT ;  /* 0x000000012800788c */ /* 0x000fcc000bf04070 */
[----:B------:R-:W-:-:S13]  /*90f0*/  PLOP3.LUT P0, PT, PT, PT, UP0, 0x80, 0x0 ;  /* 0x000000000000781c */ /* 0x000fda0003f0f008 */
[----:B------:R-:W-:Y:S05]  /*9100*/  @P0 BRA `(.L_x_30) ;  /* 0x0000000000040947 */ /* 0x000fea0003800000 */
[----:B------:R-:W-:Y:S01]  /*9110*/  BPT.TRAP 0x1 ;  /* 0x000000040000795c */ /* 0x000fe20000300000 */
.L_x_30:
[----:B------:R-:W1:Y:S01]  /*9120*/  S2R R6, SR_TID.X ;  /* 0x0000000000067919 */ /* 0x000e620000002100 */
[----:B------:R-:W-:Y:S01]  /*9130*/  IMAD.MOV.U32 R13, RZ, RZ, 0x6540 ;  /* 0x00006540ff0d7424 */ /* 0x000fe200078e00ff */
[----:B------:R-:W-:Y:S02]  /*9140*/  UIMAD.WIDE UR8, UR41, 0x100, URZ ;  /* 0x00000100290878a5 */ /* 0x000fe4000f8e023f */
[----:B------:R-:W-:Y:S01]  /*9150*/  USHF.R.S32.HI UR10, URZ, 0x1f, UR43 ;  /* 0x0000001f3f0a7899 */ /* 0x000fe2000801142b */
[----:B------:R-:W-:Y:S01]  /*9160*/  ULDC.64 UR6, c[0x0][0x5d0] ;  /* 0x0001740000067ab9 */ /* 0x000fe20000000a00 */
[----:B------:R-:W-:Y:S02]  /*9170*/  USHF.L.U32 UR41, UR41, 0x8, URZ ;  /* 0x0000000829297899 */ /* 0x000fe4000800063f */
[----:B------:R-:W-:Y:S02]  /*9180*/  UIMAD UR4, UR10, UR6, URZ ;  /* 0x000000060a0472a4 */ /* 0x000fe4000f8e023f */
[----:B------:R-:W-:-:S02]  /*9190*/  UIADD3 UR39, UR44, UR39, URZ ;  /* 0x000000272c277290 */ /* 0x000fc4000fffe03f */
[----:B------:R-:W-:Y:S02]  /*91a0*/  UIMAD UR4, UR43, UR7, UR4 ;  /* 0x000000072b0472a4 */ /* 0x000fe4000f8e0204 */
[----:B------:R-:W-:Y:S02]  /*91b0*/  UISETP.GT.U32.AND UP1, UPT, UR39, 0x4, UPT ;  /* 0x000000042700788c */ /* 0x000fe4000bf24070 */
[----:B------:R-:W-:Y:S02]  /*91c0*/  UISETP.GE.U32.AND UP2, UPT, UR44, 0x5, UPT ;  /* 0x000000052c00788c */ /* 0x000fe4000bf46070 */
[----:B------:R-:W-:Y:S01]  /*91d0*/  UISETP.LT.U32.AND UP1, UPT, UR44, 0x5, UP1 ;  /* 0x000000052c00788c */ /* 0x000fe20008f21070 */
[--C-:B-1----:R-:W-:Y:S02]  /*91e0*/  SHF.R.U32.HI R2, RZ, 0x7, R6.reuse ;  /* 0x00000007ff027819 */ /* 0x102fe40000011606 */
[----:B------:R-:W-:Y:S02]  /*91f0*/  SHF.R.U32.HI R3, RZ, 0x2, R6 ;  /* 0x00000002ff037819 */ /* 0x000fe40000011606 */
[----:B------:R-:W-:-:S02]  /*9200*/  LOP3.LUT R2, R2, 0x1, RZ, 0xc0, !PT ;  /* 0x0000000102027812 */ /* 0x000fc400078ec0ff */
[C---:B------:R-:W-:Y:S02]  /*9210*/  SHF.L.U32 R12, R6.reuse, 0x1, RZ ;  /* 0x00000001060c7819 */ /* 0x040fe400000006ff */
[----:B------:R-:W-:Y:S01]  /*9220*/  LOP3.LUT R4, R6, 0x60, RZ, 0xc0, !PT ;  /* 0x0000006006047812 */ /* 0x000fe200078ec0ff */
[----:B------:R-:W-:Y:S01]  /*9230*/  IMAD.SHL.U32 R160, R2, 0x40, RZ ;  /* 0x0000004002a07824 */ /* 0x000fe200078e00ff */
[----:B------:R-:W-:Y:S02]  /*9240*/  LOP3.LUT R3, R3, 0x7, RZ, 0xc0, !PT ;  /* 0x0000000703037812 */ /* 0x000fe400078ec0ff */
[----:B------:R-:W-:Y:S02]  /*9250*/  LOP3.LUT R12, R12, 0x6, RZ, 0xc0, !PT ;  /* 0x000000060c0c7812 */ /* 0x000fe400078ec0ff */
[----:B------:R-:W-:Y:S02]  /*9260*/  SHF.R.U32.HI R4, RZ, 0x1, R4 ;  /* 0x00000001ff047819 */ /* 0x000fe40000011604 */
[----:B------:R-:W-:-:S02]  /*9270*/  LOP3.LUT R160, R160, 0x40, R3, 0xe2, !PT ;  /* 0x00000040a0a07812 */ /* 0x000fc400078ee203 */
[----:B------:R-:W-:Y:S01]  /*9280*/  PRMT R12, R12, R13, UR42 ;  /* 0x0000002a0c0c7e16 */ /* 0x000fe2000800000d */
[----:B------:R-:W-:Y:S01]  /*9290*/  USHF.L.U32 UR42, UR42, 0x8, URZ ;  /* 0x000000082a2a7899 */ /* 0x000fe2000800063f */
[----:B0-----:R-:W-:Y:S01]  /*92a0*/  IADD3 R0, RZ, -R4, -R3 ;  /* 0x80000004ff007210 */ /* 0x001fe20007ffe803 */
[----:B------:R-:W-:Y:S01]  /*92b0*/  IMAD.MOV.U32 R3, RZ, RZ, -0x2 ;  /* 0xfffffffeff037424 */ /* 0x000fe200078e00ff */
[----:B------:R-:W-:Y:S01]  /*92c0*/  LOP3.LUT R160, R160, UR8, R4, 0xfe, !PT ;  /* 0x00000008a0a07c12 */ /* 0x000fe2000f8efe04 */
[----:B------:R-:W-:Y:S01]  /*92d0*/  IMAD.U32 R4, RZ, RZ, UR6 ;  /* 0x00000006ff047e24 */ /* 0x000fe2000f8e00ff */
[----:B------:R-:W-:Y:S01]  /*92e0*/  SHF.R.S32.HI R13, RZ, 0x1f, R12 ;  /* 0x0000001fff0d7819 */ /* 0x000fe2000001140c */
[----:B------:R-:W-:Y:S01]  /*92f0*/  ULDC UR6, c[0x0][0x284] ;  /* 0x0000a10000067ab9 */ /* 0x000fe20000000800 */
[----:B------:R-:W-:Y:S02]  /*9300*/  IMAD R0, R2, -0x40, R0 ;  /* 0xffffffc002007824 */ /* 0x000fe400078e0200 */
[----:B------:R-:W-:-:S02]  /*9310*/  IMAD.U32 R154, RZ, RZ, UR6 ;  /* 0x00000006ff9a7e24 */ /* 0x000fc4000f8e00ff */
[----:B------:R-:W-:-:S03]  /*9320*/  IMAD.WIDE.U32 R4, R4, UR43, R12 ;  /* 0x0000002b04047c25 */ /* 0x000fc6000f8e000c */
[----:B------:R-:W-:Y:S02]  /*9330*/  IADD3 R154, R154, -UR41, R0 ;  /* 0x800000299a9a7c10 */ /* 0x000fe4000fffe000 */
[----:B------:R-:W-:Y:S01]  /*9340*/  IADD3 R5, R5, UR4, RZ ;  /* 0x0000000405057c10 */ /* 0x000fe2000fffe0ff */
[----:B------:R-:W-:Y:S01]  /*9350*/  ULDC UR4, c[0x0][0x288] ;  /* 0x0000a20000047ab9 */ /* 0x000fe20000000800 */
[----:B------:R-:W-:Y:S01]  /*9360*/  LOP3.LUT R0, R6, 0x3, RZ, 0xc0, !PT ;  /* 0x0000000306007812 */ /* 0x000fe200078ec0ff */
[----:B------:R-:W-:-:S04]  /*9370*/  UISETP.GE.AND UP0, UPT, UR42, UR4, UPT ;  /* 0x000000042a00728c */ /* 0x000fc8000bf06270 */
[----:B------:R-:W-:Y:S01]  /*9380*/  UISETP.GE.OR UP0, UPT, UR41, UR6, UP0 ;  /* 0x000000062900728c */ /* 0x000fe20008706670 */
[----:B------:R-:W-:Y:S01]  /*9390*/  IMAD R0, R0, R3, UR4 ;  /* 0x0000000400007e24 */ /* 0x000fe2000f8e0203 */
[----:B------:R-:W-:Y:S02]  /*93a0*/  UIMAD.WIDE.U32 UR4, UR39, -0x33333333, URZ ;  /* 0xcccccccd270478a5 */ /* 0x000fe4000f8e003f */
[----:B------:R-:W-:Y:S02]  /*93b0*/  USEL UR6, URZ, 0x1, !UP1 ;  /* 0x000000013f067887 */ /* 0x000fe4000c800000 */
[----:B------:R-:W-:Y:S01]  /*93c0*/  PLOP3.LUT P0, PT, PT, PT, UP0, 0x80, 0x0 ;  /* 0x000000000000781c */ /* 0x000fe20003f0f008 */
[----:B------:R-:W-:Y:S01]  /*93d0*/  USHF.R.U32.HI UR4, URZ, 0x2, UR5 ;  /* 0x000000023f047899 */ /* 0x000fe20008011605 */
[----:B------:R-:W-:Y:S01]  /*93e0*/  IADD3 R0, R0, -UR42, RZ ;  /* 0x8000002a00007c10 */ /* 0x000fe2000fffe0ff */
[----:B------:R-:W-:Y:S02]  /*93f0*/  ULOP3.LUT UR38, UR38, UR6, URZ, 0x3c, !UPT ;  /* 0x0000000626267292 */ /* 0x000fe4000f8e3c3f */
[----:B------:R-:W-:-:S02]  /*9400*/  UIMAD UR39, UR4, -0x5, UR39 ;  /* 0xfffffffb042778a4 */ /* 0x000fc4000f8e0227 */
[----:B------:R-:W-:Y:S01]  /*9410*/  @UP2 ULOP3.LUT UR38, UR38, 0x1, UR4, 0x78, !UPT ;  /* 0x0000000126262892 */ /* 0x000fe2000f8e7804 */
[----:B------:R-:W-:-:S05]  /*9420*/  UMOV UR41, 0xffffffff ;  /* 0xffffffff00297882 */ /* 0x000fca0000000000 */
[----:B------:R-:W-:Y:S06]  /*9430*/  @P0 BRA `(.L_x_34) ;  /* 0x000000d000f80947 */ /* 0x000fec0003800000 */
[----:B------:R-:W0:Y:S01]  /*9440*/  LDC.64 R2, c[0x0][0x5c8] ;  /* 0x00017200ff027b82 */ /* 0x000e220000000a00 */
[----:B------:R-:W-:Y:S01]  /*9450*/  ULDC.64 UR4, c[0x0][0x5c0] ;  /* 0x0001700000047ab9 */ /* 0x000fe20000000a00 */
[----:B------:R-:W-:Y:S01]  /*9460*/  BSSY B0, `(.L_x_34) ;  /* 0x0000d3b000007945 */ /* 0x000fe20003800000 */
[C---:B0-----:R-:W-:Y:S01]  /*9470*/  IMAD R6, R2.reuse, UR9, RZ ;  /* 0x0000000902067c24 */ /* 0x041fe2000f8e02ff */
[----:B------:R-:W-:Y:S01]  /*9480*/  SHF.L.U64.HI R9, R2, 0x3, R3 ;  /* 0x0000000302097819 */ /* 0x000fe20000010203 */
[----:B------:R-:W-:-:S04]  /*9490*/  IMAD.WIDE.U32 R4, R160, R2, R4 ;  /* 0x00000002a0047225 */ /* 0x000fc800078e0004 */
[----:B------:R-:W-:Y:S01]  /*94a0*/  IMAD R6, R160, R3, R6 ;  /* 0x00000003a0067224 */ /* 0x000fe200078e0206 */
[----:B------:R-:W-:Y:S01]  /*94b0*/  IADD3 R4, P0, R4, UR4, RZ ;  /* 0x0000000404047c10 */ /* 0x000fe2000ff1e0ff */
[----:B------:R-:W-:Y:S02]  /*94c0*/  IMAD.SHL.U32 R8, R2, 0x8, RZ ;  /* 0x0000000802087824 */ /* 0x000fe400078e00ff */
[----:B------:R-:W-:-:S03]  /*94d0*/  IMAD.IADD R6, R5, 0x1, R6 ;  /* 0x0000000105067824 */ /* 0x000fc600078e0206 */
[-C--:B------:R-:W-:Y:S02]  /*94e0*/  IADD3 R10, P1, R8, R4.reuse, RZ ;  /* 0x00000004080a7210 */ /* 0x080fe40007f3e0ff */
[----:B------:R-:W-:Y:S02]  /*94f0*/  IADD3.X R5, R6, UR5, RZ, P0, !PT ;  /* 0x0000000506057c10 */ /* 0x000fe400087fe4ff */
[C---:B------:R-:W-:Y:S02]  /*9500*/  LEA R6, P0, R2.reuse, R4, 0x7 ;  /* 0x0000000402067211 */ /* 0x040fe400078038ff */
[-C--:B------:R-:W-:Y:S02]  /*9510*/  IADD3.X R11, R9, R5.reuse, RZ, P1, !PT ;  /* 0x00000005090b7210 */ /* 0x080fe40000ffe4ff */
[----:B------:R-:W-:Y:S02]  /*9520*/  LEA.HI.X R7, R2, R5, R3, 0x7, P0 ;  /* 0x0000000502077211 */ /* 0x000fe400000f3c03 */
[----:B------:R-:W-:-:S02]  /*9530*/  ISETP.NE.AND P0, PT, R18, RZ, PT ;  /* 0x000000ff1200720c */ /* 0x000fc40003f05270 */
[----:B------:R-:W-:-:S05]  /*9540*/  IADD3 R8, P2, R8, R6, RZ ;  /* 0x0000000608087210 */ /* 0x000fca0007f5e0ff */
[----:B------:R-:W-:-:S06]  /*9550*/  IMAD.X R9, R9, 0x1, R7, P2 ;  /* 0x0000000109097824 */ /* 0x000fcc00010e0607 */
[----:B------:R-:W-:Y:S05]  /*9560*/  @!P0 BRA `(.L_x_35) ;  /* 0x0000009800988947 */ /* 0x000fea0003800000 */
[----:B------:R-:W0:Y:S01]  /*9570*/  LDC.64 R20, c[0x0][0x5b0] ;  /* 0x00016c00ff147b82 */ /* 0x000e220000000a00 */
[----:B------:R-:W-:Y:S01]  /*9580*/  ULDC.64 UR6, c[0x0][0x5b8] ;  /* 0x00016e0000067ab9 */ /* 0x000fe20000000a00 */
[----:B------:R-:W-:Y:S01]  /*9590*/  ISETP.GE.AND P1, PT, R154, 0x1, PT ;  /* 0x000000019a00780c */ /* 0x000fe20003f26270 */
[----:B------:R-:W-:Y:S02]  /*95a0*/  UIMAD UR4, UR10, UR6, URZ ;  /* 0x000000060a0472a4 */ /* 0x000fe4000f8e023f */
[----:B------:R-:W-:Y:S01]  /*95b0*/  MOV R156, UR6 ;  /* 0x00000006009c7c02 */ /* 0x000fe20008000f00 */
[----:B------:R-:W-:Y:S01]  /*95c0*/  BSSY B1, `(.L_x_36) ;  /* 0x000000e000017945 */ /* 0x000fe20003800000 */
[----:B------:R-:W-:Y:S01]  /*95d0*/  ISETP.LT.OR P2, PT, R0, 0x1, !P1 ;  /* 0x000000010000780c */ /* 0x000fe20004f41670 */
[----:B------:R-:W-:Y:S01]  /*95e0*/  UIMAD UR4, UR43, UR7, UR4 ;  /* 0x000000072b0472a4 */ /* 0x000fe2000f8e0204 */
[----:B------:R-:W1:Y:S01]  /*95f0*/  LDC.64 R22, c[0x0][0x5a8] ;  /* 0x00016a00ff167b82 */ /* 0x000e620000000a00 */
[----:B------:R-:W-:-:S04]  /*9600*/  IMAD.WIDE.U32 R156, R156, UR43, R12 ;  /* 0x0000002b9c9c7c25 */ /* 0x000fc8000f8e000c */
[----:B------:R-:W-:Y:S01]  /*9610*/  VIADD R153, R157, UR4 ;  /* 0x000000049d997c36 */ /* 0x000fe20008000000 */
[----:B------:R-:W-:Y:S01]  /*9620*/  MOV R152, R156 ;  /* 0x0000009c00987202 */ /* 0x000fe20000000f00 */
[----:B0-----:R-:W-:-:S04]  /*9630*/  IMAD R161, R20, UR9, RZ ;  /* 0x0000000914a17c24 */ /* 0x001fc8000f8e02ff */
[----:B------:R-:W-:-:S04]  /*9640*/  IMAD.WIDE.U32 R2, R160, R20, R152 ;  /* 0x00000014a0027225 */ /* 0x000fc800078e0098 */
[----:B------:R-:W-:Y:S01]  /*9650*/  IMAD R161, R160, R21, R161 ;  /* 0x00000015a0a17224 */ /* 0x000fe200078e02a1 */
[----:B-1----:R-:W-:-:S04]  /*9660*/  IADD3 R14, P0, R2, R22, RZ ;  /* 0x00000016020e7210 */ /* 0x002fc80007f1e0ff */
[----:B------:R-:W-:Y:S01]  /*9670*/  IADD3.X R15, R23, R3, R161, P0, !PT ;  /* 0x00000003170f7210 */ /* 0x000fe200007fe4a1 */
[----:B------:R-:W-:Y:S08]  /*9680*/  @P2 BRA `(.L_x_37) ;  /* 0x0000000000042947 */ /* 0x000ff00003800000 */
[----:B------:R0:W5:Y:S02]  /*9690*/  LDG.E.U8 R16, desc[UR36][R14.64] ;  /* 0x000000240e107981 */ /* 0x000164000c1e1100 */
.L_x_37:
[----:B------:R-:W-:Y:S05]  /*96a0*/  BSYNC B1 ;  /* 0x0000000000017941 */ /* 0x000fea0003800000 */
.L_x_36:
[----:B------:R-:W2:Y:S01]  /*96b0*/  LDL.LU R3, [R1] ;  /* 0x0000000001037983 */ /* 0x000ea20000300800 */
[----:B-----5:R-:W-:Y:S01]  /*96c0*/  LOP3.LUT R2, R16, 0xffff, RZ, 0xc0, !PT ;  /* 0x0000ffff10027812 */ /* 0x020fe200078ec0ff */
[----:B------:R-:W-:Y:S01]  /*96d0*/  BSSY B1, `(.L_x_38) ;  /* 0x000000a000017945 */ /* 0x000fe20003800000 */
[----:B------:R-:W-:Y:S02]  /*96e0*/  ISETP.LT.OR P0, PT, R0, 0x2, !P1 ;  /* 0x000000020000780c */ /* 0x000fe40004f01670 */
[----:B------:R-:W-:-:S05]  /*96f0*/  PRMT R2, R2, 0x8880, RZ ;  /* 0x0000888002027816 */ /* 0x000fca00000000ff */
[----:B------:R-:W-:-:S04]  /*9700*/  IMAD R2, R2, R18, RZ ;  /* 0x0000001202027224 */ /* 0x000fc800078e02ff */
[----:B--2---:R-:W-:-:S05]  /*9710*/  @!P2 IMAD R3, R3, R17, R2 ;  /* 0x000000110303a224 */ /* 0x004fca00078e0202 */
[----:B------:R1:W-:Y:S01]  /*9720*/  @!P2 STG.E.U8 desc[UR36][R4.64], R3 ;  /* 0x000000030400a986 */ /* 0x0003e2000c101124 */
[----:B------:R-:W-:Y:S05]  /*9730*/  @P0 BRA `(.L_x_39) ;  /* 0x00000000000c0947 */ /* 0x000fea0003800000 */
[----:B------:R-:W2:Y:S02]  /*9740*/  LDG.E.U8 R16, desc[UR36][R14.64+0x1] ;  /* 0x000001240e107981 */ /* 0x000ea4000c1e1100 */
[----:B--2---:R-:W-:-:S05]  /*9750*/  PRMT R2, R16, 0x8880, RZ ;  /* 0x0000888010027816 */ /* 0x004fca00000000ff */
[----:B------:R-:W-:-:S07]  /*9760*/  IMAD R2, R2, R18, RZ ;  /* 0x0000001202027224 */ /* 0x000fce00078e02ff */
.L_x_39:
[----:B------:R-:W-:Y:S05]  /*9770*/  BSYNC B1 ;  /* 0x0000000000017941 */ /* 0x000fea0003800000 */
.L_x_38:
[----:B-1----:R-:W2:Y:S01]  /*9780*/  LDL.LU R3, [R1+0x4] ;  /* 0x0000040001037983 */ /* 0x002ea20000300800 */
[C---:B------:R-:W-:Y:S01]  /*9790*/  SHF.L.U64.HI R159, R20.reuse, 0x3, R21 ;  /* 0x00000003149f7819 */ /* 0x040fe20000010215 */
[----:B------:R-:W-:Y:S01]  /*97a0*/  IMAD.SHL.U32 R158, R20, 0x8, RZ ;  /* 0x00000008149e7824 */ /* 0x000fe200078e00ff */
[----:B------:R-:W-:Y:S03]  /*97b0*/  BSSY B1, `(.L_x_40) ;  /* 0x000000d000017945 */ /* 0x000fe60003800000 */
[----:B------:R-:W-:-:S05]  /*97c0*/  IMAD.WIDE.U32 R12, R160, R20, R158 ;  /* 0x00000014a00c7225 */ /* 0x000fca00078e009e */
[----:B------:R-:W-:Y:S02]  /*97d0*/  IADD3 R161, R161, R13, RZ ;  /* 0x0000000da1a17210 */ /* 0x000fe40007ffe0ff */
[----:B------:R-:W-:-:S04]  /*97e0*/  IADD3 R12, P2, P3, R156, R22, R12 ;  /* 0x000000169c0c7210 */ /* 0x000fc80007b5e00c */
[----:B------:R-:W-:Y:S01]  /*97f0*/  IADD3.X R13, R153, R23, R161, P2, P3 ;  /* 0x00000017990d7210 */ /* 0x000fe200017e64a1 */
[----:B--2---:R-:W-:-:S05]  /*9800*/  @!P0 IMAD R3, R3, R17, R2 ;  /* 0x0000001103038224 */ /* 0x004fca00078e0202 */
[----:B------:R1:W-:Y:S01]  /*9810*/  @!P0 STG.E.U8 desc[UR36][R4.64+0x1], R3 ;  /* 0x0000010304008986 */ /* 0x0003e2000c101124 */
[----:B------:R-:W-:-:S04]  /*9820*/  ISETP.GE.AND P0, PT, R154, 0x9, PT ;  /* 0x000000099a00780c */ /* 0x000fc80003f06270 */
[----:B------:R-:W-:-:S13]  /*9830*/  ISETP.LT.OR P4, PT, R0, 0x1, !P0 ;  /* 0x000000010000780c */ /* 0x000fda0004781670 */
[----:B-1----:R-:W-:Y:S05]  /*9840*/  @P4 BRA `(.L_x_41) ;  /* 0x00000000000c4947 */ /* 0x002fea0003800000 */
[----:B------:R-:W2:Y:S02]  /*9850*/  LDG.E.U8 R16, desc[UR36][R12.64] ;  /* 0x000000240c107981 */ /* 0x000ea4000c1e1100 */
[----:B--2---:R-:W-:-:S05]  /*9860*/  PRMT R2, R16, 0x8880, RZ ;  /* 0x0000888010027816 */ /* 0x004fca00000000ff */
[----:B------:R-:W-:-:S07]  /*9870*/  IMAD R2, R2, R18, RZ ;  /* 0x0000001202027224 */ /* 0x000fce00078e02ff */
.L_x_41:
[----:B------:R-:W-:Y:S05]  /*9880*/  BSYNC B1 ;  /* 0x0000000000017941 */ /* 0x000fea0003800000 */
.L_x_40:
[----:B------:R-:W2:Y:S01]  /*9890*/  LDL.LU R3, [R1+0x8] ;  /* 0x0000080001037983 */ /* 0x000ea20000300800 */
[----:B------:R-:W-:Y:S01]  /*98a0*/  ISETP.LT.OR P2, PT, R0, 0x2, !P0 ;  /* 0x000000020000780c */ /* 0x000fe20004741670 */
[----:B------:R-:W-:Y:S01]  /*98b0*/  BSSY B1, `(.L_x_42) ;  /* 0x0000007000017945 */ /* 0x000fe20003800000 */
[----:B--2---:R-:W-:-:S05]  /*98c0*/  @!P4 IMAD R3, R3, R17, R2 ;  /* 0x000000110303c224 */ /* 0x004fca00078e0202 */
[----:B------:R1:W-:Y:S06]  /*98d0*/  @!P4 STG.E.U8 desc[UR36][R10.64], R3 ;  /* 0x000000030a00c986 */ /* 0x0003ec000c101124 */
[----:B------:R-:W-:Y:S05]  /*98e0*/  @P2 BRA `(.L_x_43) ;  /* 0x00000000000c2947 */ /* 0x000fea0003800000 */
[----:B------:R-:W2:Y:S02]  /*98f0*/  LDG.E.U8 R16, desc[UR36][R12.64+0x1] ;  /* 0x000001240c107981 */ /* 0x000ea4000c1e1100 */
[----:B--2---:R-:W-:-:S05]  /*9900*/  PRMT R2, R16, 0x8880, RZ ;  /* 0x0000888010027816 */ /* 0x004fca00000000ff */
[----:B------:R-:W-:-:S07]  /*9910*/  IMAD R2, R2, R18, RZ ;  /* 0x0000001202027224 */ /* 0x000fce00078e02ff */
.L_x_43:
[----:B------:R-:W-:Y:S05]  /*9920*/  BSYNC B1 ;  /* 0x0000000000017941 */ /* 0x000fea0003800000 */
.L_x_42:
[----:B-1----:R-:W2:Y:S01]  /*9930*/  LDL.LU R3, [R1+0xc] ;  /* 0x00000c0001037983 */ /* 0x002ea20000300800 */
[----:B------:R-:W-:Y:S01]  /*9940*/  BSSY B1, `(.L_x_44) ;  /* 0x0000009000017945 */ /* 0x000fe20003800000 */
[----:B------:R-:W-:Y:S01]  /*9950*/  ISETP.LT.OR P3, PT, R0, 0xa, !P1 ;  /* 0x0000000a0000780c */ /* 0x000fe20004f61670 */
[----:B--2---:R-:W-:-:S05]  /*9960*/  @!P2 IMAD R3, R3, R17, R2 ;  /* 0x000000110303a224 */ /* 0x004fca00078e0202 */
[----:B------:R1:W-:Y:S01]  /*9970*/  @!P2 STG.E.U8 desc[UR36][R10.64+0x1], R3 ;  /* 0x000001030a00a986 */ /* 0x0003e2000c101124 */
[----:B------:R-:W-:-:S13]  /*9980*/  ISETP.LT.OR P2, PT, R0, 0x9, !P1 ;  /* 0x000000090000780c */ /* 0x000fda0004f41670 */
[----:B-1----:R-:W-:Y:S05]  /*9990*/  @P2 BRA `(.L_x_45) ;  /* 0x00000000000c2947 */ /* 0x002fea0003800000 */
[----:B------:R-:W2:Y:S02]  /*99a0*/  LDG.E.U8 R16, desc[UR36][R14.64+0x8] ;  /* 0x000008240e107981 */ /* 0x000ea4000c1e1100 */
[----:B--2---:R-:W-:-:S05]  /*99b0*/  PRMT R2, R16, 0x8880, RZ ;  /* 0x0000888010027816 */ /* 0x004fca00000000ff */
[----:B------:R-:W-:-:S07]  /*99c0*/  IMAD R2, R2, R18, RZ ;  /* 0x0000001202027224 */ /* 0x000fce00078e02ff */
.L_x_45:
[----:B------:R-:W-:Y:S05]  /*99d0*/  BSYNC B1 ;  /* 0x0000000000017941 */ /* 0x000fea0003800000 */
.L_x_44:
[----:B------:R-:W2:Y:S01]  /*99e0*/  LDL.LU R3, [R1+0x10] ;  /* 0x0000100001037983 */ /* 0x000ea20000300800 */
[----:B------:R-:W-:Y:S01]  /*99f0*/  BSSY B1, `(.L_x_46) ;  /* 0x0000007000017945 */ /* 0x000fe20003800000 */
[----:B--2---:R-:W-:-:S05]  /*9a00*/  @!P2 IMAD R3, R3, R17, R2 ;  /* 0x000000110303a224 */ /* 0x004fca00078e0202 */
[----:B------:R1:W-:Y:S01]  /*9a10*/  @!P2 STG.E.U8 desc[UR36][R4.64+0x8], R3 ;  /* 0x000008030400a986 */ /* 0x0003e2000c101124 */
[----:B------:R-:W-:Y:S05]  /*9a20*/  @P3 BRA `(.L_x_47) ;  /* 0x00000000000c3947 */ /* 0x000fea0003800000 */
[----:B------:R-:W2:Y:S02]  /*9a30*/  LDG.E.U8 R16, desc[UR36][R14.64+0x9] ;  /* 0x000009240e107981 */ /* 0x000ea4000c1e1100 */
[----:B--2---:R-:W-:-:S05]  /*9a40*/  PRMT R2, R16, 0x8880, RZ ;  /* 0x0000888010027816 */ /* 0x004fca00000000ff */
[----:B------:R-:W-:-:S07]  /*9a50*/  IMAD R2, R2, R18, RZ ;  /* 0x0000001202027224 */ /* 0x000fce00078e02ff */
.L_x_47:
[----:B------:R-:W-:Y:S05]  /*9a60*/  BSYNC B1 ;  /* 0x0000000000017941 */ /* 0x000fea0003800000 */
.L_x_46:
[----:B-1----:R-:W2:Y:S01]  /*9a70*/  LDL.LU R3, [R1+0x14] ;  /* 0x0000140001037983 */ /* 0x002ea20000300800 */
[C---:B------:R-:W-:Y:S01]  /*9a80*/  ISETP.LT.OR P2, PT, R0.reuse, 0x9, !P0 ;  /* 0x000000090000780c */ /* 0x040fe20004741670 */
[----:B------:R-:W-:Y:S01]  /*9a90*/  BSSY B1, `(.L_x_48) ;  /* 0x000000b000017945 */ /* 0x000fe20003800000 */
[C---:B------:R-:W-:Y:S02]  /*9aa0*/  ISETP.LT.OR P4, PT, R0.reuse, 0x11, !P1 ;  /* 0x000000110000780c */ /* 0x040fe40004f81670 */
[C---:B------:R-:W-:Y:S02]  /*9ab0*/  ISETP.LT.OR P5, PT, R0.reuse, 0x12, !P1 ;  /* 0x000000120000780c */ /* 0x040fe40004fa1670 */
[----:B------:R-:W-:Y:S01]  /*9ac0*/  ISETP.LT.OR P6, PT, R0, 0x11, !P0 ;  /* 0x000000110000780c */ /* 0x000fe200047c1670 */
[----:B--2---:R-:W-:-:S05]  /*9ad0*/  @!P3 IMAD R3, R3, R17, R2 ;  /* 0x000000110303b224 */ /* 0x004fca00078e0202 */
[----:B------:R1:W-:Y:S01]  /*9ae0*/  @!P3 STG.E.U8 desc[UR36][R4.64+0x9], R3 ;  /* 0x000009030400b986 */ /* 0x0003e2000c101124 */
[----:B------:R-:W-:Y:S01]  /*9af0*/  ISETP.LT.OR P3, PT, R0, 0xa, !P0 ;  /* 0x0000000a0000780c */ /* 0x000fe20004761670 */
[----:B------:R-:W-:-:S12]  /*9b00*/  @P2 BRA `(.L_x_49) ;  /* 0x00000000000c2947 */ /* 0x000fd80003800000 */
[----:B------:R-:W2:Y:S02]  /*9b10*/  LDG.E.U8 R16, desc[UR36][R12.64+0x8] ;  /* 0x000008240c107981 */ /* 0x000ea4000c1e1100 */
[----:B--2---:R-:W-:-:S05]  /*9b20*/  PRMT R2, R16, 0x8880, RZ ;  /* 0x0000888010027816 */ /* 0x004fca00000000ff */
[----:B------:R-:W-:-:S07]  /*9b30*/  IMAD R2, R2, R18, RZ ;  /* 0x0000001202027224 */ /* 0x000fce00078e02ff */
.L_x_49:
[----:B------:R-:W-:Y:S05]  /*9b40*/  BSYNC B1 ;  /* 0x0000000000017941 */ /* 0x000fea0003800000 */
.L_x_48:
[----:B-1----:R-:W2:Y:S01]  /*9b50*/  LDL.LU R3, [R1+0x18] ;  /* 0x0000180001037983 */ /* 0x002ea20000300800 */
[----:B------:R-:W-:Y:S01]  /*9b60*/  BSSY B1, `(.L_x_50) ;  /* 0x0000007000017945 */ /* 0x000fe20003800000 */
[----:B--2---:R-:W-:-:S05]  /*9b70*/  @!P2 IMAD R3, R3, R17, R2 ;  /* 0x000000110303a224 */ /* 0x004fca00078e0202 */
[----:B------:R1:W-:Y:S01]  /*9b80*/  @!P2 STG.E.U8 desc[UR36][R10.64+0x8], R3 ;  /* 0x000008030a00a986 */ /* 0x0003e2000c101124 */
[----:B------:R-:W-:Y:S05]  /*9b90*/  @P3 BRA `(.L_x_51) ;  /* 0x00000000000c3947 */ /* 0x000fea0003800000 */
[----:B------:R-:W2:Y:S02]  /*9ba0*/  LDG.E.U8 R16, desc[UR36][R12.64+0x9] ;  /* 0x000009240c107981 */ /* 0x000ea4000c1e1100 */
[----:B--2---:R-:W-:-:S05]  /*9bb0*/  PRMT R2, R16, 0x8880, RZ ;  /* 0x0000888010027816 */ /* 0x004fca00000000ff */
[----:B------:R-:W-:-:S07]  /*9bc0*/  IMAD R2, R2, R18, RZ ;  /* 0x0000001202027224 */ /* 0x000fce00078e02ff */
.L_x_51:
[----:B------:R-:W-:Y:S05]  /*9bd0*/  BSYNC B1 ;  /* 0x0000000000017941 */ /* 0x000fea0003800000 */
.L_x_50:
        /* <DEDUP_REMOVED lines=8> */
.L_x_53:
[----:B------:R-:W-:Y:S05]  /*9c60*/  BSYNC B1 ;  /* 0x0000000000017941 */ /* 0x000fea0003800000 */
.L_x_52:
        /* <DEDUP_REMOVED lines=8> */
.L_x_55:
[----:B------:R-:W-:Y:S05]  /*9cf0*/  BSYNC B1 ;  /* 0x0000000000017941 */ /* 0x000fea0003800000 */
.L_x_54:
        /* <DEDUP_REMOVED lines=8> */
.L_x_57:
[----:B------:R-:W-:Y:S05]  /*9d80*/  BSYNC B1 ;  /* 0x0000000000017941 */ /* 0x000fea0003800000 */
.L_x_56:
        /* <DEDUP_REMOVED lines=13> */
.L_x_59:
[----:B------:R-:W-:Y:S05]  /*9e60*/  BSYNC B1 ;  /* 0x0000000000017941 */ /* 0x000fea0003800000 */
.L_x_58:
        /* <DEDUP_REMOVED lines=8> */
.L_x_61:
[----:B------:R-:W-:Y:S05]  /*9ef0*/  BSYNC B1 ;  /* 0x0000000000017941 */ /* 0x000fea0003800000 */
.L_x_60:
        /* <DEDUP_REMOVED lines=8> */
.L_x_63:
[----:B------:R-:W-:Y:S05]  /*9f80*/  BSYNC B1 ;  /* 0x0000000000017941 */ /* 0x000fea0003800000 */
.L_x_62:
        /* <DEDUP_REMOVED lines=8> */
.L_x_65:
[----:B------:R-:W-:Y:S05]  /*a010*/  BSYNC B1 ;  /* 0x0000000000017941 */ /* 0x000fea0003800000 */
.L_x_64:
        /* <DEDUP_REMOVED lines=8> */
.L_x_67:
[----:B------:R-:W-:Y:S05]  /*a0a0*/  BSYNC B1 ;  /* 0x0000000000017941 */ /* 0x000fea0003800000 */
.L_x_66:
        /* <DEDUP_REMOVED lines=13> */
.L_x_69:
[----:B------:R-:W-:Y:S05]  /*a180*/  BSYNC B1 ;  /* 0x0000000000017941 */ /* 0x000fea0003800000 */
.L_x_68:
        /* <DEDUP_REMOVED lines=8> */
.L_x_71:
[----:B------:R-:W-:Y:S05]  /*a210*/  BSYNC B1 ;  /* 0x0000000000017941 */ /* 0x000fea0003800000 */
.L_x_70:
        /* <DEDUP_REMOVED lines=8> */
.L_x_73:
[----:B------:R-:W-:Y:S05]  /*a2a0*/  BSYNC B1 ;  /* 0x0000000000017941 */ /* 0x000fea0003800000 */
.L_x_72:
        /* <DEDUP_REMOVED lines=8> */
.L_x_75:
[----:B------:R-:W-:Y:S05]  /*a330*/  BSYNC B1 ;  /* 0x0000000000017941 */ /* 0x000fea0003800000 */
.L_x_74:
        /* <DEDUP_REMOVED lines=8> */
.L_x_77:
[----:B------:R-:W-:Y:S05]  /*a3c0*/  BSYNC B1 ;  /* 0x0000000000017941 */ /* 0x000fea0003800000 */
.L_x_76:
        /* <DEDUP_REMOVED lines=13> */
.L_x_79:
[----:B------:R-:W-:Y:S05]  /*a4a0*/  BSYNC B1 ;  /* 0x0000000000017941 */ /* 0x000fea0003800000 */
.L_x_78:
        /* <DEDUP_REMOVED lines=8> */
.L_x_81:
[----:B------:R-:W-:Y:S05]  /*a530*/  BSYNC B1 ;  /* 0x0000000000017941 */ /* 0x000fea0003800000 */
.L_x_80:
        /* <DEDUP_REMOVED lines=8> */
.L_x_83:
[----:B------:R-:W-:Y:S05]  /*a5c0*/  BSYNC B1 ;  /* 0x0000000000017941 */ /* 0x000fea0003800000 */
.L_x_82:
        /* <DEDUP_REMOVED lines=8> */
.L_x_85:
[----:B------:R-:W-:Y:S05]  /*a650*/  BSYNC B1 ;  /* 0x0000000000017941 */ /* 0x000fea0003800000 */
.L_x_84:
        /* <DEDUP_REMOVED lines=8> */
.L_x_87:
[----:B------:R-:W-:Y:S05]  /*a6e0*/  BSYNC B1 ;  /* 0x0000000000017941 */ /* 0x000fea0003800000 */
.L_x_86:
        /* <DEDUP_REMOVED lines=13> */
.L_x_89:
[----:B------:R-:W-:Y:S05]  /*a7c0*/  BSYNC B1 ;  /* 0x0000000000017941 */ /* 0x000fea0003800000 */
.L_x_88:
        /* <DEDUP_REMOVED lines=8> */
.L_x_91:
[----:B------:R-:W-:Y:S05]  /*a850*/  BSYNC B1 ;  /* 0x0000000000017941 */ /* 0x000fea0003800000 */
.L_x_90:
        /* <DEDUP_REMOVED lines=8> */
.L_x_93:
[----:B------:R-:W-:Y:S05]  /*a8e0*/  BSYNC B1 ;  /* 0x0000000000017941 */ /* 0x000fea0003800000 */
.L_x_92:
        /* <DEDUP_REMOVED lines=8> */
.L_x_95:
[----:B------:R-:W-:Y:S05]  /*a970*/  BSYNC B1 ;  /* 0x0000000000017941 */ /* 0x000fea0003800000 */
.L_x_94:
        /* <DEDUP_REMOVED lines=8> */
.L_x_97:
[----:B------:R-:W-:Y:S05]  /*aa00*/  BSYNC B1 ;  /* 0x0000000000017941 */ /* 0x000fea0003800000 */
.L_x_96:
        /* <DEDUP_REMOVED lines=13> */
.L_x_99:
[----:B------:R-:W-:Y:S05]  /*aae0*/  BSYNC B1 ;  /* 0x0000000000017941 */ /* 0x000fea0003800000 */
.L_x_98:
        /* <DEDUP_REMOVED lines=8> */
.L_x_101:
[----:B------:R-:W-:Y:S05]  /*ab70*/  BSYNC B1 ;  /* 0x0000000000017941 */ /* 0x000fea0003800000 */
.L_x_100:
        /* <DEDUP_REMOVED lines=8> */
.L_x_103:
[----:B------:R-:W-:Y:S05]  /*ac00*/  BSYNC B1 ;  /* 0x0000000000017941 */ /* 0x000fea0003800000 */
.L_x_102:
        /* <DEDUP_REMOVED lines=8> */
.L_x_105:
[----:B------:R-:W-:Y:S05]  /*ac90*/  BSYNC B1 ;  /* 0x0000000000017941 */ /* 0x000fea0003800000 */
.L_x_104:
        /* <DEDUP_REMOVED lines=8> */
.L_x_107:
[----:B------:R-:W-:Y:S05]  /*ad20*/  BSYNC B1 ;  /* 0x0000000000017941 */ /* 0x000fea0003800000 */
.L_x_106:
        /* <DEDUP_REMOVED lines=13> */
.L_x_109:
[----:B------:R-:W-:Y:S05]  /*ae00*/  BSYNC B1 ;  /* 0x0000000000017941 */ /* 0x000fea0003800000 */
.L_x_108:
        /* <DEDUP_REMOVED lines=8> */
.L_x_111:
[----:B------:R-:W-:Y:S05]  /*ae90*/  BSYNC B1 ;  /* 0x0000000000017941 */ /* 0x000fea0003800000 */
.L_x_110:
        /* <DEDUP_REMOVED lines=8> */
.L_x_113:
[----:B------:R-:W-:Y:S05]  /*af20*/  BSYNC B1 ;  /* 0x0000000000017941 */ /* 0x000fea0003800000 */
.L_x_112:
        /* <DEDUP_REMOVED lines=8> */
.L_x_115:
[----:B------:R-:W-:Y:S05]  /*afb0*/  BSYNC B1 ;  /* 0x0000000000017941 */ /* 0x000fea0003800000 */
.L_x_114:
        /* <DEDUP_REMOVED lines=8> */
.L_x_117:
[----:B------:R-:W-:Y:S05]  /*b040*/  BSYNC B1 ;  /* 0x0000000000017941 */ /* 0x000fea0003800000 */
.L_x_116:
        /* <DEDUP_REMOVED lines=13> */
.L_x_119:
[----:B------:R-:W-:Y:S05]  /*b120*/  BSYNC B1 ;  /* 0x0000000000017941 */ /* 0x000fea0003800000 */
.L_x_118:
        /* <DEDUP_REMOVED lines=8> */
.L_x_121:
[----:B------:R-:W-:Y:S05]  /*b1b0*/  BSYNC B1 ;  /* 0x0000000000017941 */ /* 0x000fea0003800000 */
.L_x_120:
        /* <DEDUP_REMOVED lines=8> */
.L_x_123:
[----:B------:R-:W-:Y:S05]  /*b240*/  BSYNC B1 ;  /* 0x0000000000017941 */ /* 0x000fea0003800000 */
.L_x_122:
        /* <DEDUP_REMOVED lines=8> */
.L_x_125:
[----:B------:R-:W-:Y:S05]  /*b2d0*/  BSYNC B1 ;  /* 0x0000000000017941 */ /* 0x000fea0003800000 */
.L_x_124:
        /* <DEDUP_REMOVED lines=8> */
.L_x_127:
[----:B------:R-:W-:Y:S05]  /*b360*/  BSYNC B1 ;  /* 0x0000000000017941 */ /* 0x000fea0003800000 */
.L_x_126:
        /* <DEDUP_REMOVED lines=13> */
.L_x_129:
[----:B------:R-:W-:Y:S05]  /*b440*/  BSYNC B1 ;  /* 0x0000000000017941 */ /* 0x000fea0003800000 */
.L_x_128:
        /* <DEDUP_REMOVED lines=8> */
.L_x_131:
[----:B------:R-:W-:Y:S05]  /*b4d0*/  BSYNC B1 ;  /* 0x0000000000017941 */ /* 0x000fea0003800000 */
.L_x_130:
        /* <DEDUP_REMOVED lines=8> */
.L_x_133:
[----:B------:R-:W-:Y:S05]  /*b560*/  BSYNC B1 ;  /* 0x0000000000017941 */ /* 0x000fea0003800000 */
.L_x_132:
        /* <DEDUP_REMOVED lines=8> */
.L_x_135:
[----:B------:R-:W-:Y:S05]  /*b5f0*/  BSYNC B1 ;  /* 0x0000000000017941 */ /* 0x000fea0003800000 */
.L_x_134:
        /* <DEDUP_REMOVED lines=8> */
.L_x_137:
[----:B------:R-:W-:Y:S05]  /*b680*/  BSYNC B1 ;  /* 0x0000000000017941 */ /* 0x000fea0003800000 */
.L_x_136:
        /* <DEDUP_REMOVED lines=13> */
.L_x_139:
[----:B------:R-:W-:Y:S05]  /*b760*/  BSYNC B1 ;  /* 0x0000000000017941 */ /* 0x000fea0003800000 */
.L_x_138:
        /* <DEDUP_REMOVED lines=8> */
.L_x_141:
[----:B------:R-:W-:Y:S05]  /*b7f0*/  BSYNC B1 ;  /* 0x0000000000017941 */ /* 0x000fea0003800000 */
.L_x_140:
[----:B-1----:R-:W2:Y:S01]  /*b800*/  LDL.LU R3, [R1+0xd0] ;  /* 0x0000d00001037983 */ /* 0x002ea20000300800 */
[----:B------:R-:W-:Y:S01]  /*b810*/  BSSY B1, `(.L_x_142) ;  /* 0x0000007000017945 */ /* 0x000fe20003800000 */
[----:B--2---:R-:W-:-:S05]  /*b820*/  @!P3 IMAD R3, R3, R17, R2 ;  /* 0x000000110303b224 */ /* 0x004fca00078e0202 */
[----:B------:R1:W-:Y:S01]  /*b830*/  @!P3 STG.E.U8 desc[UR36][R4.64+0x68], R3 ;  /* 0x000068030400b986 */ /* 0x0003e2000c101124 */
[----:B------:R-:W-:Y:S05]  /*b840*/  @P5 BRA `(.L_x_143) ;  /* 0x00000000000c5947 */ /* 0x000fea0003800000 */
[----:B------:R-:W1:Y:S02]  /*b850*/  LDG.E.U8 R16, desc[UR36][R14.64+0x69] ;  /* 0x000069240e107981 */ /* 0x000e64000c1e1100 */
[----:B-1----:R-:W-:-:S05]  /*b860*/  PRMT R3, R16, 0x8880, RZ ;  /* 0x0000888010037816 */ /* 0x002fca00000000ff */
[----:B------:R-:W-:-:S07]  /*b870*/  IMAD R2, R3, R18, RZ ;  /* 0x0000001203027224 */ /* 0x000fce00078e02ff */
.L_x_143:
[----:B------:R-:W-:Y:S05]  /*b880*/  BSYNC B1 ;  /* 0x0000000000017941 */ /* 0x000fea0003800000 */
.L_x_142:
        /* <DEDUP_REMOVED lines=8> */
.L_x_145:
[----:B------:R-:W-:Y:S05]  /*b910*/  BSYNC B1 ;  /* 0x0000000000017941 */ /* 0x000fea0003800000 */
.L_x_144:
        /* <DEDUP_REMOVED lines=8> */
.L_x_147:
[----:B------:R-:W-:Y:S05]  /*b9a0*/  BSYNC B1 ;  /* 0x0000000000017941 */ /* 0x000fea0003800000 */
.L_x_146:
        /* <DEDUP_REMOVED lines=10> */
[----:B------:R-:W1:Y:S02]  /*ba50*/  LDG.E.U8 R16, desc[UR36][R14.64+0x70] ;  /* 0x000070240e107981 */ /* 0x000e64000c1e1100 */
[----:B-1----:R-:W-:-:S05]  /*ba60*/  PRMT R3, R16, 0x8880, RZ ;  /* 0x0000888010037816 */ /* 0x002fca00000000ff */
[----:B------:R-:W-:-:S07]  /*ba70*/  IMAD R2, R3, R18, RZ ;  /* 0x0000001203027224 */ /* 0x000fce00078e02ff */
.L_x_149:
[----:B------:R-:W-:Y:S05]  /*ba80*/  BSYNC B1 ;  /* 0x0000000000017941 */ /* 0x000fea0003800000 */
.L_x_148:
        /* <DEDUP_REMOVED lines=8> */
.L_x_151:
[----:B------:R-:W-:Y:S05]  /*bb10*/  BSYNC B1 ;  /* 0x0000000000017941 */ /* 0x000fea0003800000 */
.L_x_150:
        /* <DEDUP_REMOVED lines=8> */
.L_x_153:
[----:B------:R-:W-:Y:S05]  /*bba0*/  BSYNC B1 ;  /* 0x0000000000017941 */ /* 0x000fea0003800000 */
.L_x_152:
        /* <DEDUP_REMOVED lines=8> */
.L_x_155:
[----:B------:R-:W-:Y:S05]  /*bc30*/  BSYNC B1 ;  /* 0x0000000000017941 */ /* 0x000fea0003800000 */
.L_x_154:
        /* <DEDUP_REMOVED lines=8> */
.L_x_157:
[----:B------:R-:W-:Y:S05]  /*bcc0*/  BSYNC B1 ;  /* 0x0000000000017941 */ /* 0x000fea0003800000 */
.L_x_156:
        /* <DEDUP_REMOVED lines=13> */
.L_x_159:
[----:B------:R-:W-:Y:S05]  /*bda0*/  BSYNC B1 ;  /* 0x0000000000017941 */ /* 0x000fea0003800000 */
.L_x_158:
        /* <DEDUP_REMOVED lines=8> */
.L_x_161:
[----:B------:R-:W-:Y:S05]  /*be30*/  BSYNC B1 ;  /* 0x0000000000017941 */ /* 0x000fea0003800000 */
.L_x_160:
        /* <DEDUP_REMOVED lines=8> */
.L_x_163:
[----:B------:R-:W-:Y:S05]  /*bec0*/  BSYNC B1 ;  /* 0x0000000000017941 */ /* 0x000fea0003800000 */
.L_x_162:
        /* <DEDUP_REMOVED lines=8> */
.L_x_165:
[----:B------:R-:W-:Y:S05]  /*bf50*/  BSYNC B1 ;  /* 0x0000000000017941 */ /* 0x000fea0003800000 */
.L_x_164:
        /* <DEDUP_REMOVED lines=8> */
.L_x_167:
[----:B------:R-:W-:Y:S05]  /*bfe0*/  BSYNC B1 ;  /* 0x0000000000017941 */ /* 0x000fea0003800000 */
.L_x_166:
        /* <DEDUP_REMOVED lines=13> */
.L_x_169:
[----:B------:R-:W-:Y:S05]  /*c0c0*/  BSYNC B1 ;  /* 0x0000000000017941 */ /* 0x000fea0003800000 */
.L_x_168:
        /* <DEDUP_REMOVED lines=8> */
.L_x_171:
[----:B------:R-:W-:Y:S05]  /*c150*/  BSYNC B1 ;  /* 0x0000000000017941 */ /* 0x000fea0003800000 */
.L_x_170:
        /* <DEDUP_REMOVED lines=8> */
.L_x_173:
[----:B------:R-:W-:Y:S05]  /*c1e0*/  BSYNC B1 ;  /* 0x0000000000017941 */ /* 0x000fea0003800000 */
.L_x_172:
        /* <DEDUP_REMOVED lines=8> */
.L_x_175:
[----:B------:R-:W-:Y:S05]  /*c270*/  BSYNC B1 ;  /* 0x0000000000017941 */ /* 0x000fea0003800000 */
.L_x_174:
        /* <DEDUP_REMOVED lines=8> */
.L_x_177:
[----:B------:R-:W-:Y:S05]  /*c300*/  BSYNC B1 ;  /* 0x0000000000017941 */ /* 0x000fea0003800000 */
.L_x_176:
        /* <DEDUP_REMOVED lines=13> */
.L_x_179:
[----:B------:R-:W-:Y:S05]  /*c3e0*/  BSYNC B1 ;  /* 0x0000000000017941 */ /* 0x000fea0003800000 */
.L_x_178:
        /* <DEDUP_REMOVED lines=8> */
.L_x_181:
[----:B------:R-:W-:Y:S05]  /*c470*/  BSYNC B1 ;  /* 0x0000000000017941 */ /* 0x000fea0003800000 */
.L_x_180:
        /* <DEDUP_REMOVED lines=8> */
.L_x_183:
[----:B------:R-:W-:Y:S05]  /*c500*/  BSYNC B1 ;  /* 0x0000000000017941 */ /* 0x000fea0003800000 */
.L_x_182:
        /* <DEDUP_REMOVED lines=8> */
.L_x_185:
[----:B------:R-:W-:Y:S05]  /*c590*/  BSYNC B1 ;  /* 0x0000000000017941 */ /* 0x000fea0003800000 */
.L_x_184:
        /* <DEDUP_REMOVED lines=8> */
.L_x_187:
[----:B------:R-:W-:Y:S05]  /*c620*/  BSYNC B1 ;  /* 0x0000000000017941 */ /* 0x000fea0003800000 */
.L_x_186:
        /* <DEDUP_REMOVED lines=13> */
.L_x_189:
[----:B------:R-:W-:Y:S05]  /*c700*/  BSYNC B1 ;  /* 0x0000000000017941 */ /* 0x000fea0003800000 */
.L_x_188:
        /* <DEDUP_REMOVED lines=8> */
.L_x_191:
[----:B------:R-:W-:Y:S05]  /*c790*/  BSYNC B1 ;  /* 0x0000000000017941 */ /* 0x000fea0003800000 */
.L_x_190:
        /* <DEDUP_REMOVED lines=8> */
.L_x_193:
[----:B------:R-:W-:Y:S05]  /*c820*/  BSYNC B1 ;  /* 0x0000000000017941 */ /* 0x000fea0003800000 */
.L_x_192:
        /* <DEDUP_REMOVED lines=8> */
.L_x_195:
[----:B------:R-:W-:Y:S05]  /*c8b0*/  BSYNC B1 ;  /* 0x0000000000017941 */ /* 0x000fea0003800000 */
.L_x_194:
        /* <DEDUP_REMOVED lines=8> */
.L_x_197:
[----:B------:R-:W-:Y:S05]  /*c940*/  BSYNC B1 ;  /* 0x0000000000017941 */ /* 0x000fea0003800000 */
.L_x_196:
        /* <DEDUP_REMOVED lines=13> */
.L_x_199:
[----:B------:R-:W-:Y:S05]  /*ca20*/  BSYNC B1 ;  /* 0x0000000000017941 */ /* 0x000fea0003800000 */
.L_x_198:
        /* <DEDUP_REMOVED lines=8> */
.L_x_201:
[----:B------:R-:W-:Y:S05]  /*cab0*/  BSYNC B1 ;  /* 0x0000000000017941 */ /* 0x000fea0003800000 */
.L_x_200:
        /* <DEDUP_REMOVED lines=8> */
.L_x_203:
[----:B------:R-:W-:Y:S05]  /*cb40*/  BSYNC B1 ;  /* 0x0000000000017941 */ /* 0x000fea0003800000 */
.L_x_202:
        /* <DEDUP_REMOVED lines=8> */
.L_x_205:
[----:B------:R-:W-:Y:S05]  /*cbd0*/  BSYNC B1 ;  /* 0x0000000000017941 */ /* 0x000fea0003800000 */
.L_x_204:
        /* <DEDUP_REMOVED lines=8> */
.L_x_207:
[----:B------:R-:W-:Y:S05]  /*cc60*/  BSYNC B1 ;  /* 0x0000000000017941 */ /* 0x000fea0003800000 */
.L_x_206:
        /* <DEDUP_REMOVED lines=13> */
.L_x_209:
[----:B------:R-:W-:Y:S05]  /*cd40*/  BSYNC B1 ;  /* 0x0000000000017941 */ /* 0x000fea0003800000 */
.L_x_208:
        /* <DEDUP_REMOVED lines=8> */
.L_x_211:
[----:B------:R-:W-:Y:S05]  /*cdd0*/  BSYNC B1 ;  /* 0x0000000000017941 */ /* 0x000fea0003800000 */
.L_x_210:
        /* <DEDUP_REMOVED lines=8> */
.L_x_213:
[----:B------:R-:W-:Y:S05]  /*ce60*/  BSYNC B1 ;  /* 0x0000000000017941 */ /* 0x000fea0003800000 */
.L_x_212:
        /* <DEDUP_REMOVED lines=8> */
.L_x_215:
[----:B------:R-:W-:Y:S05]  /*cef0*/  BSYNC B1 ;  /* 0x0000000000017941 */ /* 0x000fea0003800000 */
.L_x_214:
        /* <DEDUP_REMOVED lines=8> */
.L_x_217:
[----:B------:R-:W-:Y:S05]  /*cf80*/  BSYNC B1 ;  /* 0x0000000000017941 */ /* 0x000fea0003800000 */
.L_x_216:
        /* <DEDUP_REMOVED lines=13> */
.L_x_219:
[----:B------:R-:W-:Y:S05]  /*d060*/  BSYNC B1 ;  /* 0x0000000000017941 */ /* 0x000fea0003800000 */
.L_x_218:
        /* <DEDUP_REMOVED lines=8> */
.L_x_221:
[----:B------:R-:W-:Y:S05]  /*d0f0*/  BSYNC B1 ;  /* 0x0000000000017941 */ /* 0x000fea0003800000 */
.L_x_220:
        /* <DEDUP_REMOVED lines=8> */
.L_x_223:
[----:B------:R-:W-:Y:S05]  /*d180*/  BSYNC B1 ;  /* 0x0000000000017941 */ /* 0x000fea0003800000 */
.L_x_222:
        /* <DEDUP_REMOVED lines=8> */
.L_x_225:
[----:B------:R-:W-:Y:S05]  /*d210*/  BSYNC B1 ;  /* 0x0000000000017941 */ /* 0x000fea0003800000 */
.L_x_224:
        /* <DEDUP_REMOVED lines=8> */
.L_x_227:
[----:B------:R-:W-:Y:S05]  /*d2a0*/  BSYNC B1 ;  /* 0x0000000000017941 */ /* 0x000fea0003800000 */
.L_x_226:
        /* <DEDUP_REMOVED lines=13> */
.L_x_229:
[----:B------:R-:W-:Y:S05]  /*d380*/  BSYNC B1 ;  /* 0x0000000000017941 */ /* 0x000fea0003800000 */
.L_x_228:
        /* <DEDUP_REMOVED lines=8> */
.L_x_231:
[----:B------:R-:W-:Y:S05]  /*d410*/  BSYNC B1 ;  /* 0x0000000000017941 */ /* 0x000fea0003800000 */
.L_x_230:
        /* <DEDUP_REMOVED lines=8> */
.L_x_233:
[----:B------:R-:W-:Y:S05]  /*d4a0*/  BSYNC B1 ;  /* 0x0000000000017941 */ /* 0x000fea0003800000 */
.L_x_232:
        /* <DEDUP_REMOVED lines=8> */
.L_x_235:
[----:B------:R-:W-:Y:S05]  /*d530*/  BSYNC B1 ;  /* 0x0000000000017941 */ /* 0x000fea0003800000 */
.L_x_234:
        /* <DEDUP_REMOVED lines=8> */
.L_x_237:
[----:B------:R-:W-:Y:S05]  /*d5c0*/  BSYNC B1 ;  /* 0x0000000000017941 */ /* 0x000fea0003800000 */
.L_x_236:
        /* <DEDUP_REMOVED lines=13> */
.L_x_239:
[----:B------:R-:W-:Y:S05]  /*d6a0*/  BSYNC B1 ;  /* 0x0000000000017941 */ /* 0x000fea0003800000 */
.L_x_238:
        /* <DEDUP_REMOVED lines=8> */
.L_x_241:
[----:B------:R-:W-:Y:S05]  /*d730*/  BSYNC B1 ;  /* 0x0000000000017941 */ /* 0x000fea0003800000 */
.L_x_240:
        /* <DEDUP_REMOVED lines=8> */
.L_x_243:
[----:B------:R-:W-:Y:S05]  /*d7c0*/  BSYNC B1 ;  /* 0x0000000000017941 */ /* 0x000fea0003800000 */
.L_x_242:
        /* <DEDUP_REMOVED lines=8> */
.L_x_245:
[----:B------:R-:W-:Y:S05]  /*d850*/  BSYNC B1 ;  /* 0x0000000000017941 */ /* 0x000fea0003800000 */
.L_x_244:
        /* <DEDUP_REMOVED lines=8> */
.L_x_247:
[----:B------:R-:W-:Y:S05]  /*d8e0*/  BSYNC B1 ;  /* 0x0000000000017941 */ /* 0x000fea0003800000 */
.L_x_246:
        /* <DEDUP_REMOVED lines=13> */
.L_x_249:
[----:B------:R-:W-:Y:S05]  /*d9c0*/  BSYNC B1 ;  /* 0x0000000000017941 */ /* 0x000fea0003800000 */
.L_x_248:
        /* <DEDUP_REMOVED lines=8> */
.L_x_251:
[----:B------:R-:W-:Y:S05]  /*da50*/  BSYNC B1 ;  /* 0x0000000000017941 */ /* 0x000fea0003800000 */
.L_x_250:
        /* <DEDUP_REMOVED lines=8> */
.L_x_253:
[----:B------:R-:W-:Y:S05]  /*dae0*/  BSYNC B1 ;  /* 0x0000000000017941 */ /* 0x000fea0003800000 */
.L_x_252:
        /* <DEDUP_REMOVED lines=8> */
.L_x_255:
[----:B------:R-:W-:Y:S05]  /*db70*/  BSYNC B1 ;  /* 0x0000000000017941 */ /* 0x000fea0003800000 */
.L_x_254:
        /* <DEDUP_REMOVED lines=8> */
.L_x_257:
[----:B------:R-:W-:Y:S05]  /*dc00*/  BSYNC B1 ;  /* 0x0000000000017941 */ /* 0x000fea0003800000 */
.L_x_256:
        /* <DEDUP_REMOVED lines=13> */
.L_x_259:
[----:B------:R-:W-:Y:S05]  /*dce0*/  BSYNC B1 ;  /* 0x0000000000017941 */ /* 0x000fea0003800000 */
.L_x_258:
        /* <DEDUP_REMOVED lines=8> */
.L_x_261:
[----:B------:R-:W-:Y:S05]  /*dd70*/  BSYNC B1 ;  /* 0x0000000000017941 */ /* 0x000fea0003800000 */
.L_x_260:
        /* <DEDUP_REMOVED lines=8> */
.L_x_263:
[----:B------:R-:W-:Y:S05]  /*de00*/  BSYNC B1 ;  /* 0x0000000000017941 */ /* 0x000fea0003800000 */
.L_x_262:
        /* <DEDUP_REMOVED lines=8> */
.L_x_265:
[----:B------:R-:W-:Y:S05]  /*de90*/  BSYNC B1 ;  /* 0x0000000000017941 */ /* 0x000fea0003800000 */
.L_x_264:
        /* <DEDUP_REMOVED lines=8> */
.L_x_267:
[----:B------:R-:W-:Y:S05]  /*df20*/  BSYNC B1 ;  /* 0x0000000000017941 */ /* 0x000fea0003800000 */
.L_x_266:
        /* <DEDUP_REMOVED lines=13> */
.L_x_269:
[----:B------:R-:W-:Y:S05]  /*e000*/  BSYNC B1 ;  /* 0x0000000000017941 */ /* 0x000fea0003800000 */
.L_x_268:
        /* <DEDUP_REMOVED lines=8> */
.L_x_271:
[----:B------:R-:W-:Y:S05]  /*e090*/  BSYNC B1 ;  /* 0x0000000000017941 */ /* 0x000fea0003800000 */
.L_x_270:
        /* <DEDUP_REMOVED lines=8> */
.L_x_273:
[----:B------:R-:W-:Y:S05]  /*e120*/  BSYNC B1 ;  /* 0x0000000000017941 */ /* 0x000fea0003800000 */
.L_x_272:
        /* <DEDUP_REMOVED lines=8> */
.L_x_275:
[----:B------:R-:W-:Y:S05]  /*e1b0*/  BSYNC B1 ;  /* 0x0000000000017941 */ /* 0x000fea0003800000 */
.L_x_274:
        /* <DEDUP_REMOVED lines=8> */
.L_x_277:
[----:B------:R-:W-:Y:S05]  /*e240*/  BSYNC B1 ;  /* 0x0000000000017941 */ /* 0x000fea0003800000 */
.L_x_276:
[----:B-1----:R-:W2:Y:S01]  /*e250*/  LDL.LU R3, [R1+0x1e0] ;  /* 0x0001e00001037983 */ /* 0x002ea20000300800 */
[C---:B------:R-:W-:Y:S01]  /*e260*/  ISETP.LT.OR P2, PT, R0.reuse, 0xf2, !P1 ;  /* 0x000000f20000780c */ /* 0x040fe20004f41670 */
[----:B------:R-:W-:Y:S01]  /*e270*/  BSSY B1, `(.L_x_278) ;  /* 0x000000c000017945 */ /* 0x000fe20003800000 */
[----:B------:R-:W-:Y:S02]  /*e280*/  ISETP.LT.OR P6, PT, R0, 0xf9, !P1 ;  /* 0x000000f90000780c */ /* 0x000fe40004fc1670 */
[----:B------:R-:W-:Y:S02]  /*e290*/  IADD3 R163, P3, R160, 0x80, RZ ;  /* 0x00000080a0a37810 */ /* 0x000fe40007f7e0ff */
        /* <DEDUP_REMOVED lines=9> */
.L_x_279:
[----:B------:R-:W-:Y:S05]  /*e330*/  BSYNC B1 ;  /* 0x0000000000017941 */ /* 0x000fea0003800000 */
.L_x_278:
        /* <DEDUP_REMOVED lines=8> */
.L_x_281:
[----:B------:R-:W-:Y:S05]  /*e3c0*/  BSYNC B1 ;  /* 0x0000000000017941 */ /* 0x000fea0003800000 */
.L_x_280:
        /* <DEDUP_REMOVED lines=8> */
.L_x_283:
[----:B------:R-:W-:Y:S05]  /*e450*/  BSYNC B1 ;  /* 0x0000000000017941 */ /* 0x000fea0003800000 */
.L_x_282:
        /* <DEDUP_REMOVED lines=8> */
.L_x_285:
[----:B------:R-:W-:Y:S05]  /*e4e0*/  BSYNC B1 ;  /* 0x0000000000017941 */ /* 0x000fea0003800000 */
.L_x_284:
[----:B-1----:R-:W2:Y:S01]  /*e4f0*/  LDL.LU R3, [R1+0x1f0] ;  /* 0x0001f00001037983 */ /* 0x002ea20000300800 */
[----:B------:R-:W-:Y:S01]  /*e500*/  BSSY B1, `(.L_x_286) ;  /* 0x0000008000017945 */ /* 0x000fe20003800000 */
[----:B------:R-:W-:-:S04]  /*e510*/  IMAD.WIDE.U32 R160, R163, R20, R158 ;  /* 0x00000014a3a07225 */ /* 0x000fc800078e009e */
[----:B--2---:R-:W-:-:S05]  /*e520*/  @!P6 IMAD R3, R3, R17, R2 ;  /* 0x000000110303e224 */ /* 0x004fca00078e0202 */
[----:B------:R1:W-:Y:S01]  /*e530*/  @!P6 STG.E.U8 desc[UR36][R4.64+0xf8], R3 ;  /* 0x0000f8030400e986 */ /* 0x0003e2000c101124 */
[----:B------:R-:W-:Y:S05]  /*e540*/  @P1 BRA `(.L_x_287) ;  /* 0x00000000000c1947 */ /* 0x000fea0003800000 */
[----:B------:R-:W1:Y:S02]  /*e550*/  LDG.E.U8 R16, desc[UR36][R14.64+0xf9] ;  /* 0x0000f9240e107981 */ /* 0x000e64000c1e1100 */
[----:B-1----:R-:W-:-:S05]  /*e560*/  PRMT R3, R16, 0x8880, RZ ;  /* 0x0000888010037816 */ /* 0x002fca00000000ff */
[----:B------:R-:W-:-:S07]  /*e570*/  IMAD R2, R3, R18, RZ ;  /* 0x0000001203027224 */ /* 0x000fce00078e02ff */
.L_x_287:
[----:B------:R-:W-:Y:S05]  /*e580*/  BSYNC B1 ;  /* 0x0000000000017941 */ /* 0x000fea0003800000 */
.L_x_286:
[----:B-1----:R-:W2:Y:S01]  /*e590*/  LDL.LU R3, [R1+0x1f4] ;  /* 0x0001f40001037983 */ /* 0x002ea20000300800 */
[----:B------:R-:W-:Y:S01]  /*e5a0*/  IMAD.WIDE.U32 R158, R163, R20, R152 ;  /* 0x00000014a39e7225 */ /* 0x000fe200078e0098 */
[----:B------:R-:W-:Y:S01]  /*e5b0*/  ISETP.GE.AND P2, PT, R154, 0x81, PT ;  /* 0x000000819a00780c */ /* 0x000fe20003f46270 */
[----:B------:R-:W-:Y:S01]  /*e5c0*/  BSSY B1, `(.L_x_288) ;  /* 0x000000e000017945 */ /* 0x000fe20003800000 */
[-C--:B------:R-:W-:Y:S01]  /*e5d0*/  IADD3 R156, P5, P4, R156, R22.reuse, R160 ;  /* 0x000000169c9c7210 */ /* 0x080fe20007cbe0a0 */
[----:B0-----:R-:W-:Y:S01]  /*e5e0*/  IMAD.X R15, RZ, RZ, UR9, P3 ;  /* 0x00000009ff0f7e24 */ /* 0x001fe200098e06ff */
[----:B------:R-:W-:Y:S02]  /*e5f0*/  ISETP.LT.OR P6, PT, R0, 0x1, !P2 ;  /* 0x000000010000780c */ /* 0x000fe400057c1670 */
[----:B------:R-:W-:Y:S01]  /*e600*/  IADD3 R14, P3, R158, R22, RZ ;  /* 0x000000169e0e7210 */ /* 0x000fe20007f7e0ff */
[----:B------:R-:W-:Y:S02]  /*e610*/  IMAD R20, R15, R20, RZ ;  /* 0x000000140f147224 */ /* 0x000fe400078e02ff */
[----:B--2---:R-:W-:-:S05]  /*e620*/  @!P1 IMAD R3, R3, R17, R2 ;  /* 0x0000001103039224 */ /* 0x004fca00078e0202 */
[----:B------:R0:W-:Y:S01]  /*e630*/  @!P1 STG.E.U8 desc[UR36][R4.64+0xf9], R3 ;  /* 0x0000f90304009986 */ /* 0x0001e2000c101124 */
[C---:B------:R-:W-:Y:S02]  /*e640*/  ISETP.LT.OR P1, PT, R0.reuse, 0xf9, !P0 ;  /* 0x000000f90000780c */ /* 0x040fe40004721670 */
[----:B------:R-:W-:-:S11]  /*e650*/  ISETP.LT.OR P0, PT, R0, 0xfa, !P0 ;  /* 0x000000fa0000780c */ /* 0x000fd60004701670 */
[----:B0-----:R-:W-:Y:S05]  /*e660*/  @P1 BRA `(.L_x_289) ;  /* 0x00000000000c1947 */ /* 0x001fea0003800000 */
[----:B------:R-:W2:Y:S02]  /*e670*/  LDG.E.U8 R16, desc[UR36][R12.64+0xf8] ;  /* 0x0000f8240c107981 */ /* 0x000ea4000c1e1100 */
[----:B--2---:R-:W-:-:S05]  /*e680*/  PRMT R3, R16, 0x8880, RZ ;  /* 0x0000888010037816 */ /* 0x004fca00000000ff */
[----:B------:R-:W-:-:S07]  /*e690*/  IMAD R2, R3, R18, RZ ;  /* 0x0000001203027224 */ /* 0x000fce00078e02ff */
.L_x_289:
[----:B------:R-:W-:Y:S05]  /*e6a0*/  BSYNC B1 ;  /* 0x0000000000017941 */ /* 0x000fea0003800000 */
.L_x_288:
[----:B------:R-:W2:Y:S01]  /*e6b0*/  LDL.LU R3, [R1+0x1f8] ;  /* 0x0001f80001037983 */ /* 0x000ea20000300800 */
[----:B------:R-:W-:Y:S01]  /*e6c0*/  BSSY B1, `(.L_x_290) ;  /* 0x0000008000017945 */ /* 0x000fe20003800000 */
[----:B------:R-:W-:Y:S02]  /*e6d0*/  IMAD R21, R163, R21, R20 ;  /* 0x00000015a3157224 */ /* 0x000fe400078e0214 */
[----:B--2---:R-:W-:-:S05]  /*e6e0*/  @!P1 IMAD R3, R3, R17, R2 ;  /* 0x0000001103039224 */ /* 0x004fca00078e0202 */
[----:B------:R0:W-:Y:S01]  /*e6f0*/  @!P1 STG.E.U8 desc[UR36][R10.64+0xf8], R3 ;  /* 0x0000f8030a009986 */ /* 0x0001e2000c101124 */
[----:B------:R-:W-:Y:S05]  /*e700*/  @P0 BRA `(.L_x_291) ;  /* 0x00000000000c0947 */ /* 0x000fea0003800000 */
[----:B------:R-:W0:Y:S02]  /*e710*/  LDG.E.U8 R16, desc[UR36][R12.64+0xf9] ;  /* 0x0000f9240c107981 */ /* 0x000e24000c1e1100 */
[----:B0-----:R-:W-:-:S05]  /*e720*/  PRMT R3, R16, 0x8880, RZ ;  /* 0x0000888010037816 */ /* 0x001fca00000000ff */
[----:B------:R-:W-:-:S07]  /*e730*/  IMAD R2, R3, R18, RZ ;  /* 0x0000001203027224 */ /* 0x000fce00078e02ff */
.L_x_291:
[----:B------:R-:W-:Y:S05]  /*e740*/  BSYNC B1 ;  /* 0x0000000000017941 */ /* 0x000fea0003800000 */
.L_x_290:
[----:B0-----:R-:W2:Y:S01]  /*e750*/  LDL.LU R3, [R1+0x1fc] ;  /* 0x0001fc0001037983 */ /* 0x001ea20000300800 */
[----:B------:R-:W-:Y:S01]  /*e760*/  BSSY B1, `(.L_x_292) ;  /* 0x0000009000017945 */ /* 0x000fe20003800000 */
[----:B------:R-:W-:Y:S02]  /*e770*/  IADD3.X R15, R23, R159, R21, P3, !PT ;  /* 0x0000009f170f7210 */ /* 0x000fe40001ffe415 */
[----:B------:R-:W-:Y:S01]  /*e780*/  IADD3 R160, R21, R161, RZ ;  /* 0x000000a115a07210 */ /* 0x000fe20007ffe0ff */
[----:B--2---:R-:W-:-:S05]  /*e790*/  @!P0 IMAD R3, R3, R17, R2 ;  /* 0x0000001103038224 */ /* 0x004fca00078e0202 */
[----:B------:R0:W-:Y:S01]  /*e7a0*/  @!P0 STG.E.U8 desc[UR36][R10.64+0xf9], R3 ;  /* 0x0000f9030a008986 */ /* 0x0001e2000c101124 */
[----:B------:R-:W-:Y:S05]  /*e7b0*/  @P6 BRA `(.L_x_293) ;  /* 0x00000000000c6947 */ /* 0x000fea0003800000 */
[----:B------:R-:W0:Y:S02]  /*e7c0*/  LDG.E.U8 R16, desc[UR36][R14.64] ;  /* 0x000000240e107981 */ /* 0x000e24000c1e1100 */
[----:B0-----:R-:W-:-:S05]  /*e7d0*/  PRMT R3, R16, 0x8880, RZ ;  /* 0x0000888010037816 */ /* 0x001fca00000000ff */
[----:B------:R-:W-:-:S07]  /*e7e0*/  IMAD R2, R3, R18, RZ ;  /* 0x0000001203027224 */ /* 0x000fce00078e02ff */
.L_x_293:
[----:B------:R-:W-:Y:S05]  /*e7f0*/  BSYNC B1 ;  /* 0x0000000000017941 */ /* 0x000fea0003800000 */
.L_x_292:
[----:B------:R-:W-:Y:S01]  /*e800*/  ISETP.LT.OR P3, PT, R0, 0x2, !P2 ;  /* 0x000000020000780c */ /* 0x000fe20005761670 */
[----:B0-----:R-:W-:Y:S01]  /*e810*/  @!P6 IMAD R3, R24, R17, R2 ;  /* 0x000000111803e224 */ /* 0x001fe200078e0202 */
[----:B------:R-:W-:Y:S01]  /*e820*/  ISETP.GE.AND P0, PT, R154, 0x89, PT ;  /* 0x000000899a00780c */ /* 0x000fe20003f06270 */
[----:B------:R-:W-:Y:S01]  /*e830*/  BSSY B1, `(.L_x_294) ;  /* 0x000000b000017945 */ /* 0x000fe20003800000 */
[----:B------:R-:W-:Y:S02]  /*e840*/  IADD3.X R157, R153, R23, R160, P5, P4 ;  /* 0x00000017999d7210 */ /* 0x000fe40002fe84a0 */
[----:B------:R0:W-:Y:S01]  /*e850*/  @!P6 STG.E.U8 desc[UR36][R6.64], R3 ;  /* 0x000000030600e986 */ /* 0x0001e2000c101124 */
[C---:B------:R-:W-:Y:S02]  /*e860*/  ISETP.LT.OR P4, PT, R0.reuse, 0x1, !P0 ;  /* 0x000000010000780c */ /* 0x040fe40004781670 */
[C---:B------:R-:W-:Y:S02]  /*e870*/  ISETP.LT.OR P5, PT, R0.reuse, 0x2, !P0 ;  /* 0x000000020000780c */ /* 0x040fe400047a1670 */
[----:B------:R-:W-:-:S02]  /*e880*/  ISETP.LT.OR P6, PT, R0, 0x9, !P2 ;  /* 0x000000090000780c */ /* 0x000fc400057c1670 */
[----:B------:R-:W-:Y:S01]  /*e890*/  ISETP.LT.OR P1, PT, R0, 0xa, !P2 ;  /* 0x0000000a0000780c */ /* 0x000fe20005721670 */
[----:B------:R-:W-:-:S12]  /*e8a0*/  @P3 BRA `(.L_x_295) ;  /* 0x00000000000c3947 */ /* 0x000fd80003800000 */
[----:B------:R-:W0:Y:S02]  /*e8b0*/  LDG.E.U8 R16, desc[UR36][R14.64+0x1] ;  /* 0x000001240e107981 */ /* 0x000e24000c1e1100 */
[----:B0-----:R-:W-:-:S05]  /*e8c0*/  PRMT R3, R16, 0x8880, RZ ;  /* 0x0000888010037816 */ /* 0x001fca00000000ff */
[----:B------:R-:W-:-:S07]  /*e8d0*/  IMAD R2, R3, R18, RZ ;  /* 0x0000001203027224 */ /* 0x000fce00078e02ff */
.L_x_295:
[----:B------:R-:W-:Y:S05]  /*e8e0*/  BSYNC B1 ;  /* 0x0000000000017941 */ /* 0x000fea0003800000 */
.L_x_294:
[----:B------:R-:W-:Y:S01]  /*e8f0*/  @!P3 IMAD R25, R25, R17, R2 ;  /* 0x000000111919b224 */ /* 0x000fe200078e0202 */
[----:B------:R-:W-:Y:S04]  /*e900*/  BSSY B1, `(.L_x_296) ;  /* 0x0000006000017945 */ /* 0x000fe80003800000 */
[----:B------:R1:W-:Y:S01]  /*e910*/  @!P3 STG.E.U8 desc[UR36][R6.64+0x1], R25 ;  /* 0x000001190600b986 */ /* 0x0003e2000c101124 */
[----:B------:R-:W-:Y:S05]  /*e920*/  @P4 BRA `(.L_x_297) ;  /* 0x00000000000c4947 */ /* 0x000fea0003800000 */
[----:B------:R-:W0:Y:S02]  /*e930*/  LDG.E.U8 R16, desc[UR36][R156.64] ;  /* 0x000000249c107981 */ /* 0x000e24000c1e1100 */
[----:B0-----:R-:W-:-:S05]  /*e940*/  PRMT R3, R16, 0x8880, RZ ;  /* 0x0000888010037816 */ /* 0x001fca00000000ff */
[----:B------:R-:W-:-:S07]  /*e950*/  IMAD R2, R3, R18, RZ ;  /* 0x0000001203027224 */ /* 0x000fce00078e02ff */
.L_x_297:
[----:B------:R-:W-:Y:S05]  /*e960*/  BSYNC B1 ;  /* 0x0000000000017941 */ /* 0x000fea0003800000 */
.L_x_296:
[----:B0-----:R-:W-:Y:S01]  /*e970*/  @!P4 IMAD R3, R26, R17, R2 ;  /* 0x000000111a03c224 */ /* 0x001fe200078e0202 */
[----:B------:R-:W-:Y:S04]  /*e980*/  BSSY B1, `(.L_x_298) ;  /* 0x0000006000017945 */ /* 0x000fe80003800000 */
[----:B------:R0:W-:Y:S01]  /*e990*/  @!P4 STG.E.U8 desc[UR36][R8.64], R3 ;  /* 0x000000030800c986 */ /* 0x0001e2000c101124 */
[----:B------:R-:W-:Y:S05]  /*e9a0*/  @P5 BRA `(.L_x_299) ;  /* 0x00000000000c5947 */ /* 0x000fea0003800000 */
[----:B------:R-:W0:Y:S02]  /*e9b0*/  LDG.E.U8 R16, desc[UR36][R156.64+0x1] ;  /* 0x000001249c107981 */ /* 0x000e24000c1e1100 */
[----:B0-----:R-:W-:-:S05]  /*e9c0*/  PRMT R3, R16, 0x8880, RZ ;  /* 0x0000888010037816 */ /* 0x001fca00000000ff */
[----:B------:R-:W-:-:S07]  /*e9d0*/  IMAD R2, R3, R18, RZ ;  /* 0x0000001203027224 */ /* 0x000fce00078e02ff */
.L_x_299:
[----:B------:R-:W-:Y:S05]  /*e9e0*/  BSYNC B1 ;  /* 0x0000000000017941 */ /* 0x000fea0003800000 */
.L_x_298:
[----:B------:R-:W-:Y:S01]  /*e9f0*/  @!P5 IMAD R27, R27, R17, R2 ;  /* 0x000000111b1bd224 */ /* 0x000fe200078e0202 */
[----:B------:R-:W-:Y:S04]  /*ea00*/  BSSY B1, `(.L_x_300) ;  /* 0x0000006000017945 */ /* 0x000fe80003800000 */
[----:B------:R2:W-:Y:S01]  /*ea10*/  @!P5 STG.E.U8 desc[UR36][R8.64+0x1], R27 ;  /* 0x0000011b0800d986 */ /* 0x0005e2000c101124 */
[----:B------:R-:W-:Y:S05]  /*ea20*/  @P6 BRA `(.L_x_301) ;  /* 0x00000000000c6947 */ /* 0x000fea0003800000 */
[----:B------:R-:W0:Y:S02]  /*ea30*/  LDG.E.U8 R16, desc[UR36][R14.64+0x8] ;  /* 0x000008240e107981 */ /* 0x000e24000c1e1100 */
[----:B0-----:R-:W-:-:S05]  /*ea40*/  PRMT R3, R16, 0x8880, RZ ;  /* 0x0000888010037816 */ /* 0x001fca00000000ff */
[----:B------:R-:W-:-:S07]  /*ea50*/  IMAD R2, R3, R18, RZ ;  /* 0x0000001203027224 */ /* 0x000fce00078e02ff */
.L_x_301:
[----:B------:R-:W-:Y:S05]  /*ea60*/  BSYNC B1 ;  /* 0x0000000000017941 */ /* 0x000fea0003800000 */
.L_x_300:
[----:B0-----:R-:W-:Y:S01]  /*ea70*/  @!P6 IMAD R3, R28, R17, R2 ;  /* 0x000000111c03e224 */ /* 0x001fe200078e0202 */
[----:B------:R-:W-:Y:S04]  /*ea80*/  BSSY B1, `(.L_x_302) ;  /* 0x0000006000017945 */ /* 0x000fe80003800000 */
[----:B------:R0:W-:Y:S01]  /*ea90*/  @!P6 STG.E.U8 desc[UR36][R6.64+0x8], R3 ;  /* 0x000008030600e986 */ /* 0x0001e2000c101124 */
[----:B------:R-:W-:Y:S05]  /*eaa0*/  @P1 BRA `(.L_x_303) ;  /* 0x00000000000c1947 */ /* 0x000fea0003800000 */
[----:B------:R-:W0:Y:S02]  /*eab0*/  LDG.E.U8 R16, desc[UR36][R14.64+0x9] ;  /* 0x000009240e107981 */ /* 0x000e24000c1e1100 */
[----:B0-----:R-:W-:-:S05]  /*eac0*/  PRMT R3, R16, 0x8880, RZ ;  /* 0x0000888010037816 */ /* 0x001fca00000000ff */
[----:B------:R-:W-:-:S07]  /*ead0*/  IMAD R2, R3, R18, RZ ;  /* 0x0000001203027224 */ /* 0x000fce00078e02ff */
.L_x_303:
[----:B------:R-:W-:Y:S05]  /*eae0*/  BSYNC B1 ;  /* 0x0000000000017941 */ /* 0x000fea0003800000 */
.L_x_302:
[C---:B------:R-:W-:Y:S01]  /*eaf0*/  ISETP.LT.OR P4, PT, R0.reuse, 0x9, !P0 ;  /* 0x000000090000780c */ /* 0x040fe20004781670 */
[----:B------:R-:W-:Y:S01]  /*eb00*/  @!P1 IMAD R29, R29, R17, R2 ;  /* 0x000000111d1d9224 */ /* 0x000fe200078e0202 */
[----:B------:R-:W-:Y:S01]  /*eb10*/  BSSY B1, `(.L_x_304) ;  /* 0x000000a000017945 */ /* 0x000fe20003800000 */
[C---:B------:R-:W-:Y:S02]  /*eb20*/  ISETP.LT.OR P3, PT, R0.reuse, 0xa, !P0 ;  /* 0x0000000a0000780c */ /* 0x040fe40004761670 */
[C---:B------:R-:W-:Y:S01]  /*eb30*/  ISETP.LT.OR P5, PT, R0.reuse, 0x11, !P2 ;  /* 0x000000110000780c */ /* 0x040fe200057a1670 */
[----:B------:R3:W-:Y:S01]  /*eb40*/  @!P1 STG.E.U8 desc[UR36][R6.64+0x9], R29 ;  /* 0x0000091d06009986 */ /* 0x0007e2000c101124 */
[C---:B------:R-:W-:Y:S02]  /*eb50*/  ISETP.LT.OR P6, PT, R0.reuse, 0x12, !P2 ;  /* 0x000000120000780c */ /* 0x040fe400057c1670 */
[----:B------:R-:W-:-:S04]  /*eb60*/  ISETP.LT.OR P1, PT, R0, 0x11, !P0 ;  /* 0x000000110000780c */ /* 0x000fc80004721670 */
[----:B------:R-:W-:Y:S09]  /*eb70*/  @P4 BRA `(.L_x_305) ;  /* 0x00000000000c4947 */ /* 0x000ff20003800000 */
[----:B------:R-:W0:Y:S02]  /*eb80*/  LDG.E.U8 R16, desc[UR36][R156.64+0x8] ;  /* 0x000008249c107981 */ /* 0x000e24000c1e1100 */
[----:B0-----:R-:W-:-:S05]  /*eb90*/  PRMT R3, R16, 0x8880, RZ ;  /* 0x0000888010037816 */ /* 0x001fca00000000ff */
[----:B------:R-:W-:-:S07]  /*eba0*/  IMAD R2, R3, R18, RZ ;  /* 0x0000001203027224 */ /* 0x000fce00078e02ff */
.L_x_305:
[----:B------:R-:W-:Y:S05]  /*ebb0*/  BSYNC B1 ;  /* 0x0000000000017941 */ /* 0x000fea0003800000 */
.L_x_304:
[----:B0-----:R-:W-:Y:S01]  /*ebc0*/  @!P4 IMAD R3, R30, R17, R2 ;  /* 0x000000111e03c224 */ /* 0x001fe200078e0202 */
[----:B------:R-:W-:Y:S04]  /*ebd0*/  BSSY B1, `(.L_x_306) ;  /* 0x0000006000017945 */ /* 0x000fe80003800000 */
[----:B------:R0:W-:Y:S01]  /*ebe0*/  @!P4 STG.E.U8 desc[UR36][R8.64+0x8], R3 ;  /* 0x000008030800c986 */ /* 0x0001e2000c101124 */
[----:B------:R-:W-:Y:S05]  /*ebf0*/  @P3 BRA `(.L_x_307) ;  /* 0x00000000000c3947 */ /* 0x000fea0003800000 */
[----:B------:R-:W0:Y:S02]  /*ec00*/  LDG.E.U8 R16, desc[UR36][R156.64+0x9] ;  /* 0x000009249c107981 */ /* 0x000e24000c1e1100 */
[----:B0-----:R-:W-:-:S05]  /*ec10*/  PRMT R3, R16, 0x8880, RZ ;  /* 0x0000888010037816 */ /* 0x001fca00000000ff */
[----:B------:R-:W-:-:S07]  /*ec20*/  IMAD R2, R3, R18, RZ ;  /* 0x0000001203027224 */ /* 0x000fce00078e02ff */
.L_x_307:
[----:B------:R-:W-:Y:S05]  /*ec30*/  BSYNC B1 ;  /* 0x0000000000017941 */ /* 0x000fea0003800000 */
.L_x_306:
[----:B------:R-:W-:Y:S01]  /*ec40*/  @!P3 IMAD R31, R31, R17, R2 ;  /* 0x000000111f1fb224 */ /* 0x000fe200078e0202 */
[----:B------:R-:W-:Y:S04]  /*ec50*/  BSSY B1, `(.L_x_308) ;  /* 0x0000006000017945 */ /* 0x000fe80003800000 */
[----:B------:R4:W-:Y:S01]  /*ec60*/  @!P3 STG.E.U8 desc[UR36][R8.64+0x9], R31 ;  /* 0x0000091f0800b986 */ /* 0x0009e2000c101124 */
[----:B------:R-:W-:Y:S05]  /*ec70*/  @P5 BRA `(.L_x_309) ;  /* 0x00000000000c5947 */ /* 0x000fea0003800000 */
[----:B------:R-:W0:Y:S02]  /*ec80*/  LDG.E.U8 R16, desc[UR36][R14.64+0x10] ;  /* 0x000010240e107981 */ /* 0x000e24000c1e1100 */
[----:B0-----:R-:W-:-:S05]  /*ec90*/  PRMT R3, R16, 0x8880, RZ ;  /* 0x0000888010037816 */ /* 0x001fca00000000ff */
[----:B------:R-:W-:-:S07]  /*eca0*/  IMAD R2, R3, R18, RZ ;  /* 0x0000001203027224 */ /* 0x000fce00078e02ff */
.L_x_309:
[----:B------:R-:W-:Y:S05]  /*ecb0*/  BSYNC B1 ;  /* 0x0000000000017941 */ /* 0x000fea0003800000 */
.L_x_308:
[----:B0-----:R-:W-:Y:S01]  /*ecc0*/  @!P5 IMAD R3, R32, R17, R2 ;  /* 0x000000112003d224 */ /* 0x001fe200078e0202 */
[----:B------:R-:W-:Y:S04]  /*ecd0*/  BSSY B1, `(.L_x_310) ;  /* 0x0000006000017945 */ /* 0x000fe80003800000 */
[----:B------:R0:W-:Y:S01]  /*ece0*/  @!P5 STG.E.U8 desc[UR36][R6.64+0x10], R3 ;  /* 0x000010030600d986 */ /* 0x0001e2000c101124 */
[----:B------:R-:W-:Y:S05]  /*ecf0*/  @P6 BRA `(.L_x_311) ;  /* 0x00000000000c6947 */ /* 0x000fea0003800000 */
[----:B------:R-:W0:Y:S02]  /*ed00*/  LDG.E.U8 R16, desc[UR36][R14.64+0x11] ;  /* 0x000011240e107981 */ /* 0x000e24000c1e1100 */
[----:B0-----:R-:W-:-:S05]  /*ed10*/  PRMT R3, R16, 0x8880, RZ ;  /* 0x0000888010037816 */ /* 0x001fca00000000ff */
[----:B------:R-:W-:-:S07]  /*ed20*/  IMAD R2, R3, R18, RZ ;  /* 0x0000001203027224 */ /* 0x000fce00078e02ff */
.L_x_311:
[----:B------:R-:W-:Y:S05]  /*ed30*/  BSYNC B1 ;  /* 0x0000000000017941 */ /* 0x000fea0003800000 */
.L_x_310:
[----:B------:R-:W-:Y:S01]  /*ed40*/  @!P6 IMAD R33, R33, R17, R2 ;  /* 0x000000112121e224 */ /* 0x000fe200078e0202 */
[----:B------:R-:W-:Y:S04]  /*ed50*/  BSSY B1, `(.L_x_312) ;  /* 0x0000006000017945 */ /* 0x000fe80003800000 */
[----:B------:R0:W-:Y:S01]  /*ed60*/  @!P6 STG.E.U8 desc[UR36][R6.64+0x11], R33 ;  /* 0x000011210600e986 */ /* 0x0001e2000c101124 */
[----:B------:R-:W-:Y:S05]  /*ed70*/  @P1 BRA `(.L_x_313) ;  /* 0x00000000000c1947 */ /* 0x000fea0003800000 */
[----:B------:R-:W0:Y:S02]  /*ed80*/  LDG.E.U8 R16, desc[UR36][R156.64+0x10] ;  /* 0x000010249c107981 */ /* 0x000e24000c1e1100 */
[----:B0-----:R-:W-:-:S05]  /*ed90*/  PRMT R3, R16, 0x8880, RZ ;  /* 0x0000888010037816 */ /* 0x001fca00000000ff */
[----:B------:R-:W-:-:S07]  /*eda0*/  IMAD R2, R3, R18, RZ ;  /* 0x0000001203027224 */ /* 0x000fce00078e02ff */
.L_x_313:
[----:B------:R-:W-:Y:S05]  /*edb0*/  BSYNC B1 ;  /* 0x0000000000017941 */ /* 0x000fea0003800000 */
.L_x_312:
[----:B------:R-:W-:Y:S01]  /*edc0*/  ISETP.LT.OR P4, PT, R0, 0x12, !P0 ;  /* 0x000000120000780c */ /* 0x000fe20004781670 */
[----:B0-----:R-:W-:Y:S01]  /*edd0*/  @!P1 IMAD R3, R34, R17, R2 ;  /* 0x0000001122039224 */ /* 0x001fe200078e0202 */
        /* <DEDUP_REMOVED lines=10> */
.L_x_315:
[----:B------:R-:W-:Y:S05]  /*ee80*/  BSYNC B1 ;  /* 0x0000000000017941 */ /* 0x000fea0003800000 */
.L_x_314:
[----:B------:R-:W-:Y:S01]  /*ee90*/  @!P4 IMAD R35, R35, R17, R2 ;  /* 0x000000112323c224 */ /* 0x000fe200078e0202 */
[----:B------:R-:W-:Y:S04]  /*eea0*/  BSSY B1, `(.L_x_316) ;  /* 0x0000006000017945 */ /* 0x000fe80003800000 */
[----:B------:R0:W-:Y:S01]  /*eeb0*/  @!P4 STG.E.U8 desc[UR36][R8.64+0x11], R35 ;  /* 0x000011230800c986 */ /* 0x0001e2000c101124 */
[----:B------:R-:W-:Y:S05]  /*eec0*/  @P3 BRA `(.L_x_317) ;  /* 0x00000000000c3947 */ /* 0x000fea0003800000 */
[----:B------:R-:W0:Y:S02]  /*eed0*/  LDG.E.U8 R16, desc[UR36][R14.64+0x18] ;  /* 0x000018240e107981 */ /* 0x000e24000c1e1100 */
[----:B0-----:R-:W-:-:S05]  /*eee0*/  PRMT R3, R16, 0x8880, RZ ;  /* 0x0000888010037816 */ /* 0x001fca00000000ff */
[----:B------:R-:W-:-:S07]  /*eef0*/  IMAD R2, R3, R18, RZ ;  /* 0x0000001203027224 */ /* 0x000fce00078e02ff */
.L_x_317:
[----:B------:R-:W-:Y:S05]  /*ef00*/  BSYNC B1 ;  /* 0x0000000000017941 */ /* 0x000fea0003800000 */
.L_x_316:
[----:B0-----:R-:W-:Y:S01]  /*ef10*/  @!P3 IMAD R3, R36, R17, R2 ;  /* 0x000000112403b224 */ /* 0x001fe200078e0202 */
[----:B------:R-:W-:Y:S04]  /*ef20*/  BSSY B1, `(.L_x_318) ;  /* 0x0000006000017945 */ /* 0x000fe80003800000 */
[----:B------:R0:W-:Y:S01]  /*ef30*/  @!P3 STG.E.U8 desc[UR36][R6.64+0x18], R3 ;  /* 0x000018030600b986 */ /* 0x0001e2000c101124 */
[----:B------:R-:W-:Y:S05]  /*ef40*/  @P5 BRA `(.L_x_319) ;  /* 0x00000000000c5947 */ /* 0x000fea0003800000 */
[----:B------:R-:W0:Y:S02]  /*ef50*/  LDG.E.U8 R16, desc[UR36][R14.64+0x19] ;  /* 0x000019240e107981 */ /* 0x000e24000c1e1100 */
[----:B0-----:R-:W-:-:S05]  /*ef60*/  PRMT R3, R16, 0x8880, RZ ;  /* 0x0000888010037816 */ /* 0x001fca00000000ff */
[----:B------:R-:W-:-:S07]  /*ef70*/  IMAD R2, R3, R18, RZ ;  /* 0x0000001203027224 */ /* 0x000fce00078e02ff */
.L_x_319:
[----:B------:R-:W-:Y:S05]  /*ef80*/  BSYNC B1 ;  /* 0x0000000000017941 */ /* 0x000fea0003800000 */
.L_x_318:
[----:B------:R-:W-:Y:S01]  /*ef90*/  @!P5 IMAD R37, R37, R17, R2 ;  /* 0x000000112525d224 */ /* 0x000fe200078e0202 */
[----:B------:R-:W-:Y:S04]  /*efa0*/  BSSY B1, `(.L_x_320) ;  /* 0x0000006000017945 */ /* 0x000fe80003800000 */
[----:B------:R0:W-:Y:S01]  /*efb0*/  @!P5 STG.E.U8 desc[UR36][R6.64+0x19], R37 ;  /* 0x000019250600d986 */ /* 0x0001e2000c101124 */
[----:B------:R-:W-:Y:S05]  /*efc0*/  @P6 BRA `(.L_x_321) ;  /* 0x00000000000c6947 */ /* 0x000fea0003800000 */
[----:B------:R-:W0:Y:S02]  /*efd0*/  LDG.E.U8 R16, desc[UR36][R156.64+0x18] ;  /* 0x000018249c107981 */ /* 0x000e24000c1e1100 */
[----:B0-----:R-:W-:-:S05]  /*efe0*/  PRMT R3, R16, 0x8880, RZ ;  /* 0x0000888010037816 */ /* 0x001fca00000000ff */
[----:B------:R-:W-:-:S07]  /*eff0*/  IMAD R2, R3, R18, RZ ;  /* 0x0000001203027224 */ /* 0x000fce00078e02ff */
.L_x_321:
[----:B------:R-:W-:Y:S05]  /*f000*/  BSYNC B1 ;  /* 0x0000000000017941 */ /* 0x000fea0003800000 */
.L_x_320:
[----:B0-----:R-:W-:Y:S01]  /*f010*/  @!P6 IMAD R3, R38, R17, R2 ;  /* 0x000000112603e224 */ /* 0x001fe200078e0202 */
[----:B------:R-:W-:Y:S04]  /*f020*/  BSSY B1, `(.L_x_322) ;  /* 0x0000006000017945 */ /* 0x000fe80003800000 */
[----:B------:R0:W-:Y:S01]  /*f030*/  @!P6 STG.E.U8 desc[UR36][R8.64+0x18], R3 ;  /* 0x000018030800e986 */ /* 0x0001e2000c101124 */
[----:B------:R-:W-:Y:S05]  /*f040*/  @P1 BRA `(.L_x_323) ;  /* 0x00000000000c1947 */ /* 0x000fea0003800000 */
[----:B------:R-:W0:Y:S02]  /*f050*/  LDG.E.U8 R16, desc[UR36][R156.64+0x19] ;  /* 0x000019249c107981 */ /* 0x000e24000c1e1100 */
[----:B0-----:R-:W-:-:S05]  /*f060*/  PRMT R3, R16, 0x8880, RZ ;  /* 0x0000888010037816 */ /* 0x001fca00000000ff */
[----:B------:R-:W-:-:S07]  /*f070*/  IMAD R2, R3, R18, RZ ;  /* 0x0000001203027224 */ /* 0x000fce00078e02ff */
.L_x_323:
[----:B------:R-:W-:Y:S05]  /*f080*/  BSYNC B1 ;  /* 0x0000000000017941 */ /* 0x000fea0003800000 */
.L_x_322:
        /* <DEDUP_REMOVED lines=12> */
.L_x_325:
[----:B------:R-:W-:Y:S05]  /*f150*/  BSYNC B1 ;  /* 0x0000000000017941 */ /* 0x000fea0003800000 */
.L_x_324:
[----:B0-----:R-:W-:Y:S01]  /*f160*/  @!P4 IMAD R3, R40, R17, R2 ;  /* 0x000000112803c224 */ /* 0x001fe200078e0202 */
[----:B------:R-:W-:Y:S04]  /*f170*/  BSSY B1, `(.L_x_326) ;  /* 0x0000006000017945 */ /* 0x000fe80003800000 */
[----:B------:R0:W-:Y:S01]  /*f180*/  @!P4 STG.E.U8 desc[UR36][R6.64+0x20], R3 ;  /* 0x000020030600c986 */ /* 0x0001e2000c101124 */
[----:B------:R-:W-:Y:S05]  /*f190*/  @P3 BRA `(.L_x_327) ;  /* 0x00000000000c3947 */ /* 0x000fea0003800000 */
[----:B------:R-:W0:Y:S02]  /*f1a0*/  LDG.E.U8 R16, desc[UR36][R14.64+0x21] ;  /* 0x000021240e107981 */ /* 0x000e24000c1e1100 */
[----:B0-----:R-:W-:-:S05]  /*f1b0*/  PRMT R3, R16, 0x8880, RZ ;  /* 0x0000888010037816 */ /* 0x001fca00000000ff */
[----:B------:R-:W-:-:S07]  /*f1c0*/  IMAD R2, R3, R18, RZ ;  /* 0x0000001203027224 */ /* 0x000fce00078e02ff */
.L_x_327:
[----:B------:R-:W-:Y:S05]  /*f1d0*/  BSYNC B1 ;  /* 0x0000000000017941 */ /* 0x000fea0003800000 */
.L_x_326:
[----:B------:R-:W-:Y:S01]  /*f1e0*/  @!P3 IMAD R41, R41, R17, R2 ;  /* 0x000000112929b224 */ /* 0x000fe200078e0202 */
[----:B------:R-:W-:Y:S04]  /*f1f0*/  BSSY B1, `(.L_x_328) ;  /* 0x0000006000017945 */ /* 0x000fe80003800000 */
[----:B------:R0:W-:Y:S01]  /*f200*/  @!P3 STG.E.U8 desc[UR36][R6.64+0x21], R41 ;  /* 0x000021290600b986 */ /* 0x0001e2000c101124 */
[----:B------:R-:W-:Y:S05]  /*f210*/  @P5 BRA `(.L_x_329) ;  /* 0x00000000000c5947 */ /* 0x000fea0003800000 */
[----:B------:R-:W0:Y:S02]  /*f220*/  LDG.E.U8 R16, desc[UR36][R156.64+0x20] ;  /* 0x000020249c107981 */ /* 0x000e24000c1e1100 */
[----:B0-----:R-:W-:-:S05]  /*f230*/  PRMT R3, R16, 0x8880, RZ ;  /* 0x0000888010037816 */ /* 0x001fca00000000ff */
[----:B------:R-:W-:-:S07]  /*f240*/  IMAD R2, R3, R18, RZ ;  /* 0x0000001203027224 */ /* 0x000fce00078e02ff */
.L_x_329:
[----:B------:R-:W-:Y:S05]  /*f250*/  BSYNC B1 ;  /* 0x0000000000017941 */ /* 0x000fea0003800000 */
.L_x_328:
[----:B0-----:R-:W-:Y:S01]  /*f260*/  @!P5 IMAD R3, R42, R17, R2 ;  /* 0x000000112a03d224 */ /* 0x001fe200078e0202 */
[----:B------:R-:W-:Y:S04]  /*f270*/  BSSY B1, `(.L_x_330) ;  /* 0x0000006000017945 */ /* 0x000fe80003800000 */
[----:B------:R0:W-:Y:S01]  /*f280*/  @!P5 STG.E.U8 desc[UR36][R8.64+0x20], R3 ;  /* 0x000020030800d986 */ /* 0x0001e2000c101124 */
[----:B------:R-:W-:Y:S05]  /*f290*/  @P6 BRA `(.L_x_331) ;  /* 0x00000000000c6947 */ /* 0x000fea0003800000 */
[----:B------:R-:W0:Y:S02]  /*f2a0*/  LDG.E.U8 R16, desc[UR36][R156.64+0x21] ;  /* 0x000021249c107981 */ /* 0x000e24000c1e1100 */
[----:B0-----:R-:W-:-:S05]  /*f2b0*/  PRMT R3, R16, 0x8880, RZ ;  /* 0x0000888010037816 */ /* 0x001fca00000000ff */
[----:B------:R-:W-:-:S07]  /*f2c0*/  IMAD R2, R3, R18, RZ ;  /* 0x0000001203027224 */ /* 0x000fce00078e02ff */
.L_x_331:
[----:B------:R-:W-:Y:S05]  /*f2d0*/  BSYNC B1 ;  /* 0x0000000000017941 */ /* 0x000fea0003800000 */
.L_x_330:
[----:B------:R-:W-:Y:S01]  /*f2e0*/  @!P6 IMAD R43, R43, R17, R2 ;  /* 0x000000112b2be224 */ /* 0x000fe200078e0202 */
[----:B------:R-:W-:Y:S04]  /*f2f0*/  BSSY B1, `(.L_x_332) ;  /* 0x0000006000017945 */ /* 0x000fe80003800000 */
[----:B------:R0:W-:Y:S01]  /*f300*/  @!P6 STG.E.U8 desc[UR36][R8.64+0x21], R43 ;  /* 0x0000212b0800e986 */ /* 0x0001e2000c101124 */
[----:B------:R-:W-:Y:S05]  /*f310*/  @P1 BRA `(.L_x_333) ;  /* 0x00000000000c1947 */ /* 0x000fea0003800000 */
[----:B------:R-:W0:Y:S02]  /*f320*/  LDG.E.U8 R16, desc[UR36][R14.64+0x28] ;  /* 0x000028240e107981 */ /* 0x000e24000c1e1100 */
[----:B0-----:R-:W-:-:S05]  /*f330*/  PRMT R3, R16, 0x8880, RZ ;  /* 0x0000888010037816 */ /* 0x001fca00000000ff */
[----:B------:R-:W-:-:S07]  /*f340*/  IMAD R2, R3, R18, RZ ;  /* 0x0000001203027224 */ /* 0x000fce00078e02ff */
.L_x_333:
[----:B------:R-:W-:Y:S05]  /*f350*/  BSYNC B1 ;  /* 0x0000000000017941 */ /* 0x000fea0003800000 */
.L_x_332:
        /* <DEDUP_REMOVED lines=12> */
.L_x_335:
[----:B------:R-:W-:Y:S05]  /*f420*/  BSYNC B1 ;  /* 0x0000000000017941 */ /* 0x000fea0003800000 */
.L_x_334:
[----:B------:R-:W-:Y:S01]  /*f430*/  @!P4 IMAD R45, R45, R17, R2 ;  /* 0x000000112d2dc224 */ /* 0x000fe200078e0202 */
[----:B------:R-:W-:Y:S04]  /*f440*/  BSSY B1, `(.L_x_336) ;  /* 0x0000006000017945 */ /* 0x000fe80003800000 */
[----:B------:R0:W-:Y:S01]  /*f450*/  @!P4 STG.E.U8 desc[UR36][R6.64+0x29], R45 ;  /* 0x0000292d0600c986 */ /* 0x0001e2000c101124 */
[----:B------:R-:W-:Y:S05]  /*f460*/  @P3 BRA `(.L_x_337) ;  /* 0x00000000000c3947 */ /* 0x000fea0003800000 */
[----:B------:R-:W0:Y:S02]  /*f470*/  LDG.E.U8 R16, desc[UR36][R156.64+0x28] ;  /* 0x000028249c107981 */ /* 0x000e24000c1e1100 */
[----:B0-----:R-:W-:-:S05]  /*f480*/  PRMT R3, R16, 0x8880, RZ ;  /* 0x0000888010037816 */ /* 0x001fca00000000ff */
[----:B------:R-:W-:-:S07]  /*f490*/  IMAD R2, R3, R18, RZ ;  /* 0x0000001203027224 */ /* 0x000fce00078e02ff */
.L_x_337:
[----:B------:R-:W-:Y:S05]  /*f4a0*/  BSYNC B1 ;  /* 0x0000000000017941 */ /* 0x000fea0003800000 */
.L_x_336:
[----:B0-----:R-:W-:Y:S01]  /*f4b0*/  @!P3 IMAD R3, R46, R17, R2 ;  /* 0x000000112e03b224 */ /* 0x001fe200078e0202 */
[----:B------:R-:W-:Y:S04]  /*f4c0*/  BSSY B1, `(.L_x_338) ;  /* 0x0000006000017945 */ /* 0x000fe80003800000 */
[----:B------:R0:W-:Y:S01]  /*f4d0*/  @!P3 STG.E.U8 desc[UR36][R8.64+0x28], R3 ;  /* 0x000028030800b986 */ /* 0x0001e2000c101124 */
[----:B------:R-:W-:Y:S05]  /*f4e0*/  @P5 BRA `(.L_x_339) ;  /* 0x00000000000c5947 */ /* 0x000fea0003800000 */
[----:B------:R-:W0:Y:S02]  /*f4f0*/  LDG.E.U8 R16, desc[UR36][R156.64+0x29] ;  /* 0x000029249c107981 */ /* 0x000e24000c1e1100 */
[----:B0-----:R-:W-:-:S05]  /*f500*/  PRMT R3, R16, 0x8880, RZ ;  /* 0x0000888010037816 */ /* 0x001fca00000000ff */
[----:B------:R-:W-:-:S07]  /*f510*/  IMAD R2, R3, R18, RZ ;  /* 0x0000001203027224 */ /* 0x000fce00078e02ff */
.L_x_339:
[----:B------:R-:W-:Y:S05]  /*f520*/  BSYNC B1 ;  /* 0x0000000000017941 */ /* 0x000fea0003800000 */
.L_x_338:
[----:B------:R-:W-:Y:S01]  /*f530*/  @!P5 IMAD R47, R47, R17, R2 ;  /* 0x000000112f2fd224 */ /* 0x000fe200078e0202 */
[----:B------:R-:W-:Y:S04]  /*f540*/  BSSY B1, `(.L_x_340) ;  /* 0x0000006000017945 */ /* 0x000fe80003800000 */
[----:B------:R0:W-:Y:S01]  /*f550*/  @!P5 STG.E.U8 desc[UR36][R8.64+0x29], R47 ;  /* 0x0000292f0800d986 */ /* 0x0001e2000c101124 */
[----:B------:R-:W-:Y:S05]  /*f560*/  @P6 BRA `(.L_x_341) ;  /* 0x00000000000c6947 */ /* 0x000fea0003800000 */
[----:B------:R-:W0:Y:S02]  /*f570*/  LDG.E.U8 R16, desc[UR36][R14.64+0x30] ;  /* 0x000030240e107981 */ /* 0x000e24000c1e1100 */
[----:B0-----:R-:W-:-:S05]  /*f580*/  PRMT R3, R16, 0x8880, RZ ;  /* 0x0000888010037816 */ /* 0x001fca00000000ff */
[----:B------:R-:W-:-:S07]  /*f590*/  IMAD R2, R3, R18, RZ ;  /* 0x0000001203027224 */ /* 0x000fce00078e02ff */
.L_x_341:
[----:B------:R-:W-:Y:S05]  /*f5a0*/  BSYNC B1 ;  /* 0x0000000000017941 */ /* 0x000fea0003800000 */
.L_x_340:
[----:B0-----:R-:W-:Y:S01]  /*f5b0*/  @!P6 IMAD R3, R48, R17, R2 ;  /* 0x000000113003e224 */ /* 0x001fe200078e0202 */
[----:B------:R-:W-:Y:S04]  /*f5c0*/  BSSY B1, `(.L_x_342) ;  /* 0x0000006000017945 */ /* 0x000fe80003800000 */
[----:B------:R0:W-:Y:S01]  /*f5d0*/  @!P6 STG.E.U8 desc[UR36][R6.64+0x30], R3 ;  /* 0x000030030600e986 */ /* 0x0001e2000c101124 */
[----:B------:R-:W-:Y:S05]  /*f5e0*/  @P1 BRA `(.L_x_343) ;  /* 0x00000000000c1947 */ /* 0x000fea0003800000 */
[----:B------:R-:W0:Y:S02]  /*f5f0*/  LDG.E.U8 R16, desc[UR36][R14.64+0x31] ;  /* 0x000031240e107981 */ /* 0x000e24000c1e1100 */
[----:B0-----:R-:W-:-:S05]  /*f600*/  PRMT R3, R16, 0x8880, RZ ;  /* 0x0000888010037816 */ /* 0x001fca00000000ff */
[----:B------:R-:W-:-:S07]  /*f610*/  IMAD R2, R3, R18, RZ ;  /* 0x0000001203027224 */ /* 0x000fce00078e02ff */
.L_x_343:
[----:B------:R-:W-:Y:S05]  /*f620*/  BSYNC B1 ;  /* 0x0000000000017941 */ /* 0x000fea0003800000 */
.L_x_342:
        /* <DEDUP_REMOVED lines=12> */
.L_x_345:
[----:B------:R-:W-:Y:S05]  /*f6f0*/  BSYNC B1 ;  /* 0x0000000000017941 */ /* 0x000fea0003800000 */
.L_x_344:
[----:B0-----:R-:W-:Y:S01]  /*f700*/  @!P4 IMAD R3, R50, R17, R2 ;  /* 0x000000113203c224 */ /* 0x001fe200078e0202 */
[----:B------:R-:W-:Y:S04]  /*f710*/  BSSY B1, `(.L_x_346) ;  /* 0x0000006000017945 */ /* 0x000fe80003800000 */
[----:B------:R0:W-:Y:S01]  /*f720*/  @!P4 STG.E.U8 desc[UR36][R8.64+0x30], R3 ;  /* 0x000030030800c986 */ /* 0x0001e2000c101124 */
[----:B------:R-:W-:Y:S05]  /*f730*/  @P3 BRA `(.L_x_347) ;  /* 0x00000000000c3947 */ /* 0x000fea0003800000 */
[----:B------:R-:W0:Y:S02]  /*f740*/  LDG.E.U8 R16, desc[UR36][R156.64+0x31] ;  /* 0x000031249c107981 */ /* 0x000e24000c1e1100 */
[----:B0-----:R-:W-:-:S05]  /*f750*/  PRMT R3, R16, 0x8880, RZ ;  /* 0x0000888010037816 */ /* 0x001fca00000000ff */
[----:B------:R-:W-:-:S07]  /*f760*/  IMAD R2, R3, R18, RZ ;  /* 0x0000001203027224 */ /* 0x000fce00078e02ff */
.L_x_347:
[----:B------:R-:W-:Y:S05]  /*f770*/  BSYNC B1 ;  /* 0x0000000000017941 */ /* 0x000fea0003800000 */
.L_x_346:
[----:B------:R-:W-:Y:S01]  /*f780*/  @!P3 IMAD R51, R51, R17, R2 ;  /* 0x000000113333b224 */ /* 0x000fe200078e0202 */
[----:B------:R-:W-:Y:S04]  /*f790*/  BSSY B1, `(.L_x_348) ;  /* 0x0000006000017945 */ /* 0x000fe80003800000 */
[----:B------:R0:W-:Y:S01]  /*f7a0*/  @!P3 STG.E.U8 desc[UR36][R8.64+0x31], R51 ;  /* 0x000031330800b986 */ /* 0x0001e2000c101124 */
[----:B------:R-:W-:Y:S05]  /*f7b0*/  @P5 BRA `(.L_x_349) ;  /* 0x00000000000c5947 */ /* 0x000fea0003800000 */
[----:B------:R-:W0:Y:S02]  /*f7c0*/  LDG.E.U8 R16, desc[UR36][R14.64+0x38] ;  /* 0x000038240e107981 */ /* 0x000e24000c1e1100 */
[----:B0-----:R-:W-:-:S05]  /*f7d0*/  PRMT R3, R16, 0x8880, RZ ;  /* 0x0000888010037816 */ /* 0x001fca00000000ff */
[----:B------:R-:W-:-:S07]  /*f7e0*/  IMAD R2, R3, R18, RZ ;  /* 0x0000001203027224 */ /* 0x000fce00078e02ff */
.L_x_349:
[----:B------:R-:W-:Y:S05]  /*f7f0*/  BSYNC B1 ;  /* 0x0000000000017941 */ /* 0x000fea0003800000 */
.L_x_348:
[----:B0-----:R-:W-:Y:S01]  /*f800*/  @!P5 IMAD R3, R52, R17, R2 ;  /* 0x000000113403d224 */ /* 0x001fe200078e0202 */
[----:B------:R-:W-:Y:S04]  /*f810*/  BSSY B1, `(.L_x_350) ;  /* 0x0000006000017945 */ /* 0x000fe80003800000 */
[----:B------:R0:W-:Y:S01]  /*f820*/  @!P5 STG.E.U8 desc[UR36][R6.64+0x38], R3 ;  /* 0x000038030600d986 */ /* 0x0001e2000c101124 */
[----:B------:R-:W-:Y:S05]  /*f830*/  @P6 BRA `(.L_x_351) ;  /* 0x00000000000c6947 */ /* 0x000fea0003800000 */
[----:B------:R-:W0:Y:S02]  /*f840*/  LDG.E.U8 R16, desc[UR36][R14.64+0x39] ;  /* 0x000039240e107981 */ /* 0x000e24000c1e1100 */
[----:B0-----:R-:W-:-:S05]  /*f850*/  PRMT R3, R16, 0x8880, RZ ;  /* 0x0000888010037816 */ /* 0x001fca00000000ff */
[----:B------:R-:W-:-:S07]  /*f860*/  IMAD R2, R3, R18, RZ ;  /* 0x0000001203027224 */ /* 0x000fce00078e02ff */
.L_x_351:
[----:B------:R-:W-:Y:S05]  /*f870*/  BSYNC B1 ;  /* 0x0000000000017941 */ /* 0x000fea0003800000 */
.L_x_350:
[----:B------:R-:W-:Y:S01]  /*f880*/  @!P6 IMAD R53, R53, R17, R2 ;  /* 0x000000113535e224 */ /* 0x000fe200078e0202 */
[----:B------:R-:W-:Y:S04]  /*f890*/  BSSY B1, `(.L_x_352) ;  /* 0x0000006000017945 */ /* 0x000fe80003800000 */
[----:B------:R0:W-:Y:S01]  /*f8a0*/  @!P6 STG.E.U8 desc[UR36][R6.64+0x39], R53 ;  /* 0x000039350600e986 */ /* 0x0001e2000c101124 */
[----:B------:R-:W-:Y:S05]  /*f8b0*/  @P1 BRA `(.L_x_353) ;  /* 0x00000000000c1947 */ /* 0x000fea0003800000 */
[----:B------:R-:W0:Y:S02]  /*f8c0*/  LDG.E.U8 R16, desc[UR36][R156.64+0x38] ;  /* 0x000038249c107981 */ /* 0x000e24000c1e1100 */
[----:B0-----:R-:W-:-:S05]  /*f8d0*/  PRMT R3, R16, 0x8880, RZ ;  /* 0x0000888010037816 */ /* 0x001fca00000000ff */
[----:B------:R-:W-:-:S07]  /*f8e0*/  IMAD R2, R3, R18, RZ ;  /* 0x0000001203027224 */ /* 0x000fce00078e02ff */
.L_x_353:
[----:B------:R-:W-:Y:S05]  /*f8f0*/  BSYNC B1 ;  /* 0x0000000000017941 */ /* 0x000fea0003800000 */
.L_x_352:
        /* <DEDUP_REMOVED lines=12> */
.L_x_355:
[----:B------:R-:W-:Y:S05]  /*f9c0*/  BSYNC B1 ;  /* 0x0000000000017941 */ /* 0x000fea0003800000 */
.L_x_354:
[----:B------:R-:W-:Y:S01]  /*f9d0*/  @!P4 IMAD R55, R55, R17, R2 ;  /* 0x000000113737c224 */ /* 0x000fe200078e0202 */
[----:B------:R-:W-:Y:S04]  /*f9e0*/  BSSY B1, `(.L_x_356) ;  /* 0x0000006000017945 */ /* 0x000fe80003800000 */
[----:B------:R0:W-:Y:S01]  /*f9f0*/  @!P4 STG.E.U8 desc[UR36][R8.64+0x39], R55 ;  /* 0x000039370800c986 */ /* 0x0001e2000c101124 */
[----:B------:R-:W-:Y:S05]  /*fa00*/  @P3 BRA `(.L_x_357) ;  /* 0x00000000000c3947 */ /* 0x000fea0003800000 */
[----:B------:R-:W0:Y:S02]  /*fa10*/  LDG.E.U8 R16, desc[UR36][R14.64+0x40] ;  /* 0x000040240e107981 */ /* 0x000e24000c1e1100 */
[----:B0-----:R-:W-:-:S05]  /*fa20*/  PRMT R3, R16, 0x8880, RZ ;  /* 0x0000888010037816 */ /* 0x001fca00000000ff */
[----:B------:R-:W-:-:S07]  /*fa30*/  IMAD R2, R3, R18, RZ ;  /* 0x0000001203027224 */ /* 0x000fce00078e02ff */
.L_x_357:
[----:B------:R-:W-:Y:S05]  /*fa40*/  BSYNC B1 ;  /* 0x0000000000017941 */ /* 0x000fea0003800000 */
.L_x_356:
[----:B0-----:R-:W-:Y:S01]  /*fa50*/  @!P3 IMAD R3, R56, R17, R2 ;  /* 0x000000113803b224 */ /* 0x001fe200078e0202 */
[----:B------:R-:W-:Y:S04]  /*fa60*/  BSSY B1, `(.L_x_358) ;  /* 0x0000006000017945 */ /* 0x000fe80003800000 */
[----:B------:R0:W-:Y:S01]  /*fa70*/  @!P3 STG.E.U8 desc[UR36][R6.64+0x40], R3 ;  /* 0x000040030600b986 */ /* 0x0001e2000c101124 */
[----:B------:R-:W-:Y:S05]  /*fa80*/  @P5 BRA `(.L_x_359) ;  /* 0x00000000000c5947 */ /* 0x000fea0003800000 */
[----:B------:R-:W0:Y:S02]  /*fa90*/  LDG.E.U8 R16, desc[UR36][R14.64+0x41] ;  /* 0x000041240e107981 */ /* 0x000e24000c1e1100 */
[----:B0-----:R-:W-:-:S05]  /*faa0*/  PRMT R3, R16, 0x8880, RZ ;  /* 0x0000888010037816 */ /* 0x001fca00000000ff */
[----:B------:R-:W-:-:S07]  /*fab0*/  IMAD R2, R3, R18, RZ ;  /* 0x0000001203027224 */ /* 0x000fce00078e02ff */
.L_x_359:
[----:B------:R-:W-:Y:S05]  /*fac0*/  BSYNC B1 ;  /* 0x0000000000017941 */ /* 0x000fea0003800000 */
.L_x_358:
[----:B------:R-:W-:Y:S01]  /*fad0*/  @!P5 IMAD R57, R57, R17, R2 ;  /* 0x000000113939d224 */ /* 0x000fe200078e0202 */
[----:B------:R-:W-:Y:S04]  /*fae0*/  BSSY B1, `(.L_x_360) ;  /* 0x0000006000017945 */ /* 0x000fe80003800000 */
[----:B------:R0:W-:Y:S01]  /*faf0*/  @!P5 STG.E.U8 desc[UR36][R6.64+0x41], R57 ;  /* 0x000041390600d986 */ /* 0x0001e2000c101124 */
[----:B------:R-:W-:Y:S05]  /*fb00*/  @P6 BRA `(.L_x_361) ;  /* 0x00000000000c6947 */ /* 0x000fea0003800000 */
[----:B------:R-:W0:Y:S02]  /*fb10*/  LDG.E.U8 R16, desc[UR36][R156.64+0x40] ;  /* 0x000040249c107981 */ /* 0x000e24000c1e1100 */
[----:B0-----:R-:W-:-:S05]  /*fb20*/  PRMT R3, R16, 0x8880, RZ ;  /* 0x0000888010037816 */ /* 0x001fca00000000ff */
[----:B------:R-:W-:-:S07]  /*fb30*/  IMAD R2, R3, R18, RZ ;  /* 0x0000001203027224 */ /* 0x000fce00078e02ff */
.L_x_361:
[----:B------:R-:W-:Y:S05]  /*fb40*/  BSYNC B1 ;  /* 0x0000000000017941 */ /* 0x000fea0003800000 */
.L_x_360:
[----:B0-----:R-:W-:Y:S01]  /*fb50*/  @!P6 IMAD R3, R58, R17, R2 ;  /* 0x000000113a03e224 */ /* 0x001fe200078e0202 */
[----:B------:R-:W-:Y:S04]  /*fb60*/  BSSY B1, `(.L_x_362) ;  /* 0x0000006000017945 */ /* 0x000fe80003800000 */
[----:B------:R0:W-:Y:S01]  /*fb70*/  @!P6 STG.E.U8 desc[UR36][R8.64+0x40], R3 ;  /* 0x000040030800e986 */ /* 0x0001e2000c101124 */
[----:B------:R-:W-:Y:S05]  /*fb80*/  @P1 BRA `(.L_x_363) ;  /* 0x00000000000c1947 */ /* 0x000fea0003800000 */
[----:B------:R-:W0:Y:S02]  /*fb90*/  LDG.E.U8 R16, desc[UR36][R156.64+0x41] ;  /* 0x000041249c107981 */ /* 0x000e24000c1e1100 */
[----:B0-----:R-:W-:-:S05]  /*fba0*/  PRMT R3, R16, 0x8880, RZ ;  /* 0x0000888010037816 */ /* 0x001fca00000000ff */
[----:B------:R-:W-:-:S07]  /*fbb0*/  IMAD R2, R3, R18, RZ ;  /* 0x0000001203027224 */ /* 0x000fce00078e02ff */
.L_x_363:
[----:B------:R-:W-:Y:S05]  /*fbc0*/  BSYNC B1 ;  /* 0x0000000000017941 */ /* 0x000fea0003800000 */
.L_x_362:
        /* <DEDUP_REMOVED lines=12> */
.L_x_365:
[----:B------:R-:W-:Y:S05]  /*fc90*/  BSYNC B1 ;  /* 0x0000000000017941 */ /* 0x000fea0003800000 */
.L_x_364:
[----:B0-----:R-:W-:Y:S01]  /*fca0*/  @!P4 IMAD R3, R60, R17, R2 ;  /* 0x000000113c03c224 */ /* 0x001fe200078e0202 */
[----:B------:R-:W-:Y:S04]  /*fcb0*/  BSSY B1, `(.L_x_366) ;  /* 0x0000006000017945 */ /* 0x000fe80003800000 */
[----:B------:R0:W-:Y:S01]  /*fcc0*/  @!P4 STG.E.U8 desc[UR36][R6.64+0x48], R3 ;  /* 0x000048030600c986 */ /* 0x0001e2000c101124 */
[----:B------:R-:W-:Y:S05]  /*fcd0*/  @P3 BRA `(.L_x_367) ;  /* 0x00000000000c3947 */ /* 0x000fea0003800000 */
[----:B------:R-:W0:Y:S02]  /*fce0*/  LDG.E.U8 R16, desc[UR36][R14.64+0x49] ;  /* 0x000049240e107981 */ /* 0x000e24000c1e1100 */
[----:B0-----:R-:W-:-:S05]  /*fcf0*/  PRMT R3, R16, 0x8880, RZ ;  /* 0x0000888010037816 */ /* 0x001fca00000000ff */
[----:B------:R-:W-:-:S07]  /*fd00*/  IMAD R2, R3, R18, RZ ;  /* 0x0000001203027224 */ /* 0x000fce00078e02ff */
.L_x_367:
[----:B------:R-:W-:Y:S05]  /*fd10*/  BSYNC B1 ;  /* 0x0000000000017941 */ /* 0x000fea0003800000 */
.L_x_366:
[----:B------:R-:W-:Y:S01]  /*fd20*/  @!P3 IMAD R61, R61, R17, R2 ;  /* 0x000000113d3db224 */ /* 0x000fe200078e0202 */
[----:B------:R-:W-:Y:S04]  /*fd30*/  BSSY B1, `(.L_x_368) ;  /* 0x0000006000017945 */ /* 0x000fe80003800000 */
[----:B------:R0:W-:Y:S01]  /*fd40*/  @!P3 STG.E.U8 desc[UR36][R6.64+0x49], R61 ;  /* 0x0000493d0600b986 */ /* 0x0001e2000c101124 */
[----:B------:R-:W-:Y:S05]  /*fd50*/  @P5 BRA `(.L_x_369) ;  /* 0x00000000000c5947 */ /* 0x000fea0003800000 */
[----:B------:R-:W0:Y:S02]  /*fd60*/  LDG.E.U8 R16, desc[UR36][R156.64+0x48] ;  /* 0x000048249c107981 */ /* 0x000e24000c1e1100 */
[----:B0-----:R-:W-:-:S05]  /*fd70*/  PRMT R3, R16, 0x8880, RZ ;  /* 0x0000888010037816 */ /* 0x001fca00000000ff */
[----:B------:R-:W-:-:S07]  /*fd80*/  IMAD R2, R3, R18, RZ ;  /* 0x0000001203027224 */ /* 0x000fce00078e02ff */
.L_x_369:
[----:B------:R-:W-:Y:S05]  /*fd90*/  BSYNC B1 ;  /* 0x0000000000017941 */ /* 0x000fea0003800000 */
.L_x_368:
[----:B0-----:R-:W-:Y:S01]  /*fda0*/  @!P5 IMAD R3, R62, R17, R2 ;  /* 0x000000113e03d224 */ /* 0x001fe200078e0202 */
[----:B------:R-:W-:Y:S04]  /*fdb0*/  BSSY B1, `(.L_x_370) ;  /* 0x0000006000017945 */ /* 0x000fe80003800000 */
[----:B------:R0:W-:Y:S01]  /*fdc0*/  @!P5 STG.E.U8 desc[UR36][R8.64+0x48], R3 ;  /* 0x000048030800d986 */ /* 0x0001e2000c101124 */
[----:B------:R-:W-:Y:S05]  /*fdd0*/  @P6 BRA `(.L_x_371) ;  /* 0x00000000000c6947 */ /* 0x000fea0003800000 */
[----:B------:R-:W0:Y:S02]  /*fde0*/  LDG.E.U8 R16, desc[UR36][R156.64+0x49] ;  /* 0x000049249c107981 */ /* 0x000e24000c1e1100 */
[----:B0-----:R-:W-:-:S05]  /*fdf0*/  PRMT R3, R16, 0x8880, RZ ;  /* 0x0000888010037816 */ /* 0x001fca00000000ff */
[----:B------:R-:W-:-:S07]  /*fe00*/  IMAD R2, R3, R18, RZ ;  /* 0x0000001203027224 */ /* 0x000fce00078e02ff */
.L_x_371:
[----:B------:R-:W-:Y:S05]  /*fe10*/  BSYNC B1 ;  /* 0x0000000000017941 */ /* 0x000fea0003800000 */
.L_x_370:
[----:B------:R-:W-:Y:S01]  /*fe20*/  @!P6 IMAD R63, R63, R17, R2 ;  /* 0x000000113f3fe224 */ /* 0x000fe200078e0202 */
[----:B------:R-:W-:Y:S04]  /*fe30*/  BSSY B1, `(.L_x_372) ;  /* 0x0000006000017945 */ /* 0x000fe80003800000 */
[----:B------:R0:W-:Y:S01]  /*fe40*/  @!P6 STG.E.U8 desc[UR36][R8.64+0x49], R63 ;  /* 0x0000493f0800e986 */ /* 0x0001e2000c101124 */
[----:B------:R-:W-:Y:S05]  /*fe50*/  @P1 BRA `(.L_x_373) ;  /* 0x00000000000c1947 */ /* 0x000fea0003800000 */
[----:B------:R-:W0:Y:S02]  /*fe60*/  LDG.E.U8 R16, desc[UR36][R14.64+0x50] ;  /* 0x000050240e107981 */ /* 0x000e24000c1e1100 */
[----:B0-----:R-:W-:-:S05]  /*fe70*/  PRMT R3, R16, 0x8880, RZ ;  /* 0x0000888010037816 */ /* 0x001fca00000000ff */
[----:B------:R-:W-:-:S07]  /*fe80*/  IMAD R2, R3, R18, RZ ;  /* 0x0000001203027224 */ /* 0x000fce00078e02ff */
.L_x_373:
[----:B------:R-:W-:Y:S05]  /*fe90*/  BSYNC B1 ;  /* 0x0000000000017941 */ /* 0x000fea0003800000 */
.L_x_372:
        /* <DEDUP_REMOVED lines=12> */
.L_x_375:
[----:B------:R-:W-:Y:S05]  /*ff60*/  BSYNC B1 ;  /* 0x0000000000017941 */ /* 0x000fea0003800000 */
.L_x_374:
[----:B------:R-:W-:Y:S01]  /*ff70*/  @!P4 IMAD R65, R65, R17, R2 ;  /* 0x000000114141c224 */ /* 0x000fe200078e0202 */
[----:B------:R-:W-:Y:S04]  /*ff80*/  BSSY B1, `(.L_x_376) ;  /* 0x0000006000017945 */ /* 0x000fe80003800000 */
[----:B------:R0:W-:Y:S01]  /*ff90*/  @!P4 STG.E.U8 desc[UR36][R6.64+0x51], R65 ;  /* 0x000051410600c986 */ /* 0x0001e2000c101124 */
[----:B------:R-:W-:Y:S05]  /*ffa0*/  @P3 BRA `(.L_x_377) ;  /* 0x00000000000c3947 */ /* 0x000fea0003800000 */
[----:B------:R-:W0:Y:S02]  /*ffb0*/  LDG.E.U8 R16, desc[UR36][R156.64+0x50] ;  /* 0x000050249c107981 */ /* 0x000e24000c1e1100 */
[----:B0-----:R-:W-:-:S05]  /*ffc0*/  PRMT R3, R16, 0x8880, RZ ;  /* 0x0000888010037816 */ /* 0x001fca00000000ff */
[----:B------:R-:W-:-:S07]  /*ffd0*/  IMAD R2, R3, R18, RZ ;  /* 0x0000001203027224 */ /* 0x000fce00078e02ff */
.L_x_377:
[----:B------:R-:W-:Y:S05]  /*ffe0*/  BSYNC B1 ;  /* 0x0000000000017941 */ /* 0x000fea0003800000 */
.L_x_376:
[----:B0-----:R-:W-:Y:S01]  /*fff0*/  @!P3 IMAD R3, R66, R17, R2 ;  /* 0x000000114203b224 */ /* 0x001fe200078e0202 */
[----:B------:R-:W-:Y:S04]  /*10000*/  BSSY B1, `(.L_x_378) ;  /* 0x0000006000017945 */ /* 0x000fe80003800000 */
[----:B------:R0:W-:Y:S01]  /*10010*/  @!P3 STG.E.U8 desc[UR36][R8.64+0x50], R3 ;  /* 0x000050030800b986 */ /* 0x0001e2000c101124 */
[----:B------:R-:W-:Y:S05]  /*10020*/  @P5 BRA `(.L_x_379) ;  /* 0x00000000000c5947 */ /* 0x000fea0003800000 */
[----:B------:R-:W0:Y:S02]  /*10030*/  LDG.E.U8 R16, desc[UR36][R156.64+0x51] ;  /* 0x000051249c107981 */ /* 0x000e24000c1e1100 */
[----:B0-----:R-:W-:-:S05]  /*10040*/  PRMT R3, R16, 0x8880, RZ ;  /* 0x0000888010037816 */ /* 0x001fca00000000ff */
[----:B------:R-:W-:-:S07]  /*10050*/  IMAD R2, R3, R18, RZ ;  /* 0x0000001203027224 */ /* 0x000fce00078e02ff */
.L_x_379:
[----:B------:R-:W-:Y:S05]  /*10060*/  BSYNC B1 ;  /* 0x0000000000017941 */ /* 0x000fea0003800000 */
.L_x_378:
[----:B------:R-:W-:Y:S01]  /*10070*/  @!P5 IMAD R67, R67, R17, R2 ;  /* 0x000000114343d224 */ /* 0x000fe200078e0202 */
[----:B------:R-:W-:Y:S04]  /*10080*/  BSSY B1, `(.L_x_380) ;  /* 0x0000006000017945 */ /* 0x000fe80003800000 */
[----:B------:R0:W-:Y:S01]  /*10090*/  @!P5 STG.E.U8 desc[UR36][R8.64+0x51], R67 ;  /* 0x000051430800d986 */ /* 0x0001e2000c101124 */
[----:B------:R-:W-:Y:S05]  /*100a0*/  @P6 BRA `(.L_x_381) ;  /* 0x00000000000c6947 */ /* 0x000fea0003800000 */
[----:B------:R-:W0:Y:S02]  /*100b0*/  LDG.E.U8 R16, desc[UR36][R14.64+0x58] ;  /* 0x000058240e107981 */ /* 0x000e24000c1e1100 */
[----:B0-----:R-:W-:-:S05]  /*100c0*/  PRMT R3, R16, 0x8880, RZ ;  /* 0x0000888010037816 */ /* 0x001fca00000000ff */
[----:B------:R-:W-:-:S07]  /*100d0*/  IMAD R2, R3, R18, RZ ;  /* 0x0000001203027224 */ /* 0x000fce00078e02ff */
.L_x_381:
[----:B------:R-:W-:Y:S05]  /*100e0*/  BSYNC B1 ;  /* 0x0000000000017941 */ /* 0x000fea0003800000 */
.L_x_380:
[----:B0-----:R-:W-:Y:S01]  /*100f0*/  @!P6 IMAD R3, R68, R17, R2 ;  /* 0x000000114403e224 */ /* 0x001fe200078e0202 */
[----:B------:R-:W-:Y:S04]  /*10100*/  BSSY B1, `(.L_x_382) ;  /* 0x0000006000017945 */ /* 0x000fe80003800000 */
[----:B------:R0:W-:Y:S01]  /*10110*/  @!P6 STG.E.U8 desc[UR36][R6.64+0x58], R3 ;  /* 0x000058030600e986 */ /* 0x0001e2000c101124 */
[----:B------:R-:W-:Y:S05]  /*10120*/  @P1 BRA `(.L_x_383) ;  /* 0x00000000000c1947 */ /* 0x000fea0003800000 */
[----:B------:R-:W0:Y:S02]  /*10130*/  LDG.E.U8 R16, desc[UR36][R14.64+0x59] ;  /* 0x000059240e107981 */ /* 0x000e24000c1e1100 */
[----:B0-----:R-:W-:-:S05]  /*10140*/  PRMT R3, R16, 0x8880, RZ ;  /* 0x0000888010037816 */ /* 0x001fca00000000ff */
[----:B------:R-:W-:-:S07]  /*10150*/  IMAD R2, R3, R18, RZ ;  /* 0x0000001203027224 */ /* 0x000fce00078e02ff */
.L_x_383:
[----:B------:R-:W-:Y:S05]  /*10160*/  BSYNC B1 ;  /* 0x0000000000017941 */ /* 0x000fea0003800000 */
.L_x_382:
        /* <DEDUP_REMOVED lines=12> */
.L_x_385:
[----:B------:R-:W-:Y:S05]  /*10230*/  BSYNC B1 ;  /* 0x0000000000017941 */ /* 0x000fea0003800000 */
.L_x_384:
[----:B0-----:R-:W-:Y:S01]  /*10240*/  @!P4 IMAD R3, R70, R17, R2 ;  /* 0x000000114603c224 */ /* 0x001fe200078e0202 */
[----:B------:R-:W-:Y:S04]  /*10250*/  BSSY B1, `(.L_x_386) ;  /* 0x0000006000017945 */ /* 0x000fe80003800000 */
[----:B------:R0:W-:Y:S01]  /*10260*/  @!P4 STG.E.U8 desc[UR36][R8.64+0x58], R3 ;  /* 0x000058030800c986 */ /* 0x0001e2000c101124 */
[----:B------:R-:W-:Y:S05]  /*10270*/  @P3 BRA `(.L_x_387) ;  /* 0x00000000000c3947 */ /* 0x000fea0003800000 */
[----:B------:R-:W0:Y:S02]  /*10280*/  LDG.E.U8 R16, desc[UR36][R156.64+0x59] ;  /* 0x000059249c107981 */ /* 0x000e24000c1e1100 */
[----:B0-----:R-:W-:-:S05]  /*10290*/  PRMT R3, R16, 0x8880, RZ ;  /* 0x0000888010037816 */ /* 0x001fca00000000ff */
[----:B------:R-:W-:-:S07]  /*102a0*/  IMAD R2, R3, R18, RZ ;  /* 0x0000001203027224 */ /* 0x000fce00078e02ff */
.L_x_387:
[----:B------:R-:W-:Y:S05]  /*102b0*/  BSYNC B1 ;  /* 0x0000000000017941 */ /* 0x000fea0003800000 */
.L_x_386:
[----:B------:R-:W-:Y:S01]  /*102c0*/  @!P3 IMAD R71, R71, R17, R2 ;  /* 0x000000114747b224 */ /* 0x000fe200078e0202 */
[----:B------:R-:W-:Y:S04]  /*102d0*/  BSSY B1, `(.L_x_388) ;  /* 0x0000006000017945 */ /* 0x000fe80003800000 */
[----:B------:R0:W-:Y:S01]  /*102e0*/  @!P3 STG.E.U8 desc[UR36][R8.64+0x59], R71 ;  /* 0x000059470800b986 */ /* 0x0001e2000c101124 */
[----:B------:R-:W-:Y:S05]  /*102f0*/  @P5 BRA `(.L_x_389) ;  /* 0x00000000000c5947 */ /* 0x000fea0003800000 */
[----:B------:R-:W0:Y:S02]  /*10300*/  LDG.E.U8 R16, desc[UR36][R14.64+0x60] ;  /* 0x000060240e107981 */ /* 0x000e24000c1e1100 */
[----:B0-----:R-:W-:-:S05]  /*10310*/  PRMT R3, R16, 0x8880, RZ ;  /* 0x0000888010037816 */ /* 0x001fca00000000ff */
[----:B------:R-:W-:-:S07]  /*10320*/  IMAD R2, R3, R18, RZ ;  /* 0x0000001203027224 */ /* 0x000fce00078e02ff */
.L_x_389:
[----:B------:R-:W-:Y:S05]  /*10330*/  BSYNC B1 ;  /* 0x0000000000017941 */ /* 0x000fea0003800000 */
.L_x_388:
[----:B0-----:R-:W-:Y:S01]  /*10340*/  @!P5 IMAD R3, R72, R17, R2 ;  /* 0x000000114803d224 */ /* 0x001fe200078e0202 */
[----:B------:R-:W-:Y:S04]  /*10350*/  BSSY B1, `(.L_x_390) ;  /* 0x0000006000017945 */ /* 0x000fe80003800000 */
[----:B------:R0:W-:Y:S01]  /*10360*/  @!P5 STG.E.U8 desc[UR36][R6.64+0x60], R3 ;  /* 0x000060030600d986 */ /* 0x0001e2000c101124 */
[----:B------:R-:W-:Y:S05]  /*10370*/  @P6 BRA `(.L_x_391) ;  /* 0x00000000000c6947 */ /* 0x000fea0003800000 */
[----:B------:R-:W0:Y:S02]  /*10380*/  LDG.E.U8 R16, desc[UR36][R14.64+0x61] ;  /* 0x000061240e107981 */ /* 0x000e24000c1e1100 */
[----:B0-----:R-:W-:-:S05]  /*10390*/  PRMT R3, R16, 0x8880, RZ ;  /* 0x0000888010037816 */ /* 0x001fca00000000ff */
[----:B------:R-:W-:-:S07]  /*103a0*/  IMAD R2, R3, R18, RZ ;  /* 0x0000001203027224 */ /* 0x000fce00078e02ff */
.L_x_391:
[----:B------:R-:W-:Y:S05]  /*103b0*/  BSYNC B1 ;  /* 0x0000000000017941 */ /* 0x000fea0003800000 */
.L_x_390:
[----:B------:R-:W-:Y:S01]  /*103c0*/  @!P6 IMAD R73, R73, R17, R2 ;  /* 0x000000114949e224 */ /* 0x000fe200078e0202 */
[----:B------:R-:W-:Y:S04]  /*103d0*/  BSSY B1, `(.L_x_392) ;  /* 0x0000006000017945 */ /* 0x000fe80003800000 */
[----:B------:R0:W-:Y:S01]  /*103e0*/  @!P6 STG.E.U8 desc[UR36][R6.64+0x61], R73 ;  /* 0x000061490600e986 */ /* 0x0001e2000c101124 */
[----:B------:R-:W-:Y:S05]  /*103f0*/  @P1 BRA `(.L_x_393) ;  /* 0x00000000000c1947 */ /* 0x000fea0003800000 */
[----:B------:R-:W0:Y:S02]  /*10400*/  LDG.E.U8 R16, desc[UR36][R156.64+0x60] ;  /* 0x000060249c107981 */ /* 0x000e24000c1e1100 */
[----:B0-----:R-:W-:-:S05]  /*10410*/  PRMT R3, R16, 0x8880, RZ ;  /* 0x0000888010037816 */ /* 0x001fca00000000ff */
[----:B------:R-:W-:-:S07]  /*10420*/  IMAD R2, R3, R18, RZ ;  /* 0x0000001203027224 */ /* 0x000fce00078e02ff */
.L_x_393:
[----:B------:R-:W-:Y:S05]  /*10430*/  BSYNC B1 ;  /* 0x0000000000017941 */ /* 0x000fea0003800000 */
.L_x_392:
        /* <DEDUP_REMOVED lines=12> */
.L_x_395:
[----:B------:R-:W-:Y:S05]  /*10500*/  BSYNC B1 ;  /* 0x0000000000017941 */ /* 0x000fea0003800000 */
.L_x_394:
[----:B------:R-:W-:Y:S01]  /*10510*/  @!P4 IMAD R75, R75, R17, R2 ;  /* 0x000000114b4bc224 */ /* 0x000fe200078e0202 */
[----:B------:R-:W-:Y:S04]  /*10520*/  BSSY B1, `(.L_x_396) ;  /* 0x0000006000017945 */ /* 0x000fe80003800000 */
[----:B------:R0:W-:Y:S01]  /*10530*/  @!P4 STG.E.U8 desc[UR36][R8.64+0x61], R75 ;  /* 0x0000614b0800c986 */ /* 0x0001e2000c101124 */
[----:B------:R-:W-:Y:S05]  /*10540*/  @P3 BRA `(.L_x_397) ;  /* 0x00000000000c3947 */ /* 0x000fea0003800000 */
[----:B------:R-:W0:Y:S02]  /*10550*/  LDG.E.U8 R16, desc[UR36][R14.64+0x68] ;  /* 0x000068240e107981 */ /* 0x000e24000c1e1100 */
[----:B0-----:R-:W-:-:S05]  /*10560*/  PRMT R3, R16, 0x8880, RZ ;  /* 0x0000888010037816 */ /* 0x001fca00000000ff */
[----:B------:R-:W-:-:S07]  /*10570*/  IMAD R2, R3, R18, RZ ;  /* 0x0000001203027224 */ /* 0x000fce00078e02ff */
.L_x_397:
[----:B------:R-:W-:Y:S05]  /*10580*/  BSYNC B1 ;  /* 0x0000000000017941 */ /* 0x000fea0003800000 */
.L_x_396:
[----:B0-----:R-:W-:Y:S01]  /*10590*/  @!P3 IMAD R3, R76, R17, R2 ;  /* 0x000000114c03b224 */ /* 0x001fe200078e0202 */
[----:B------:R-:W-:Y:S04]  /*105a0*/  BSSY B1, `(.L_x_398) ;  /* 0x0000006000017945 */ /* 0x000fe80003800000 */
[----:B------:R0:W-:Y:S01]  /*105b0*/  @!P3 STG.E.U8 desc[UR36][R6.64+0x68], R3 ;  /* 0x000068030600b986 */ /* 0x0001e2000c101124 */
[----:B------:R-:W-:Y:S05]  /*105c0*/  @P5 BRA `(.L_x_399) ;  /* 0x00000000000c5947 */ /* 0x000fea0003800000 */
[----:B------:R-:W0:Y:S02]  /*105d0*/  LDG.E.U8 R16, desc[UR36][R14.64+0x69] ;  /* 0x000069240e107981 */ /* 0x000e24000c1e1100 */
[----:B0-----:R-:W-:-:S05]  /*105e0*/  PRMT R3, R16, 0x8880, RZ ;  /* 0x0000888010037816 */ /* 0x001fca00000000ff */
[----:B------:R-:W-:-:S07]  /*105f0*/  IMAD R2, R3, R18, RZ ;  /* 0x0000001203027224 */ /* 0x000fce00078e02ff */
.L_x_399:
[----:B------:R-:W-:Y:S05]  /*10600*/  BSYNC B1 ;  /* 0x0000000000017941 */ /* 0x000fea0003800000 */
.L_x_398:
[----:B------:R-:W-:Y:S01]  /*10610*/  @!P5 IMAD R77, R77, R17, R2 ;  /* 0x000000114d4dd224 */ /* 0x000fe200078e0202 */
[----:B------:R-:W-:Y:S04]  /*10620*/  BSSY B1, `(.L_x_400) ;  /* 0x0000006000017945 */ /* 0x000fe80003800000 */
[----:B------:R0:W-:Y:S01]  /*10630*/  @!P5 STG.E.U8 desc[UR36][R6.64+0x69], R77 ;  /* 0x0000694d0600d986 */ /* 0x0001e2000c101124 */
[----:B------:R-:W-:Y:S05]  /*10640*/  @P6 BRA `(.L_x_401) ;  /* 0x00000000000c6947 */ /* 0x000fea0003800000 */
[----:B------:R-:W0:Y:S02]  /*10650*/  LDG.E.U8 R16, desc[UR36][R156.64+0x68] ;  /* 0x000068249c107981 */ /* 0x000e24000c1e1100 */
[----:B0-----:R-:W-:-:S05]  /*10660*/  PRMT R3, R16, 0x8880, RZ ;  /* 0x0000888010037816 */ /* 0x001fca00000000ff */
[----:B------:R-:W-:-:S07]  /*10670*/  IMAD R2, R3, R18, RZ ;  /* 0x0000001203027224 */ /* 0x000fce00078e02ff */
.L_x_401:
[----:B------:R-:W-:Y:S05]  /*10680*/  BSYNC B1 ;  /* 0x0000000000017941 */ /* 0x000fea0003800000 */
.L_x_400:
[----:B0-----:R-:W-:Y:S01]  /*10690*/  @!P6 IMAD R3, R78, R17, R2 ;  /* 0x000000114e03e224 */ /* 0x001fe200078e0202 */
[----:B------:R-:W-:Y:S04]  /*106a0*/  BSSY B1, `(.L_x_402) ;  /* 0x0000006000017945 */ /* 0x000fe80003800000 */
[----:B------:R0:W-:Y:S01]  /*106b0*/  @!P6 STG.E.U8 desc[UR36][R8.64+0x68], R3 ;  /* 0x000068030800e986 */ /* 0x0001e2000c101124 */
[----:B------:R-:W-:Y:S05]  /*106c0*/  @P1 BRA `(.L_x_403) ;  /* 0x00000000000c1947 */ /* 0x000fea0003800000 */
[----:B------:R-:W0:Y:S02]  /*106d0*/  LDG.E.U8 R16, desc[UR36][R156.64+0x69] ;  /* 0x000069249c107981 */ /* 0x000e24000c1e1100 */
[----:B0-----:R-:W-:-:S05]  /*106e0*/  PRMT R3, R16, 0x8880, RZ ;  /* 0x0000888010037816 */ /* 0x001fca00000000ff */
[----:B------:R-:W-:-:S07]  /*106f0*/  IMAD R2, R3, R18, RZ ;  /* 0x0000001203027224 */ /* 0x000fce00078e02ff */
.L_x_403:
[----:B------:R-:W-:Y:S05]  /*10700*/  BSYNC B1 ;  /* 0x0000000000017941 */ /* 0x000fea0003800000 */
.L_x_402:
        /* <DEDUP_REMOVED lines=12> */
.L_x_405:
[----:B------:R-:W-:Y:S05]  /*107d0*/  BSYNC B1 ;  /* 0x0000000000017941 */ /* 0x000fea0003800000 */
.L_x_404:
[----:B0-----:R-:W-:Y:S01]  /*107e0*/  @!P4 IMAD R3, R80, R17, R2 ;  /* 0x000000115003c224 */ /* 0x001fe200078e0202 */
[----:B------:R-:W-:Y:S04]  /*107f0*/  BSSY B1, `(.L_x_406) ;  /* 0x0000006000017945 */ /* 0x000fe80003800000 */
[----:B------:R0:W-:Y:S01]  /*10800*/  @!P4 STG.E.U8 desc[UR36][R6.64+0x70], R3 ;  /* 0x000070030600c986 */ /* 0x0001e2000c101124 */
[----:B------:R-:W-:Y:S05]  /*10810*/  @P3 BRA `(.L_x_407) ;  /* 0x00000000000c3947 */ /* 0x000fea0003800000 */
[----:B------:R-:W0:Y:S02]  /*10820*/  LDG.E.U8 R16, desc[UR36][R14.64+0x71] ;  /* 0x000071240e107981 */ /* 0x000e24000c1e1100 */
[----:B0-----:R-:W-:-:S05]  /*10830*/  PRMT R3, R16, 0x8880, RZ ;  /* 0x0000888010037816 */ /* 0x001fca00000000ff */
[----:B------:R-:W-:-:S07]  /*10840*/  IMAD R2, R3, R18, RZ ;  /* 0x0000001203027224 */ /* 0x000fce00078e02ff */
.L_x_407:
[----:B------:R-:W-:Y:S05]  /*10850*/  BSYNC B1 ;  /* 0x0000000000017941 */ /* 0x000fea0003800000 */
.L_x_406:
[----:B------:R-:W-:Y:S01]  /*10860*/  @!P3 IMAD R81, R81, R17, R2 ;  /* 0x000000115151b224 */ /* 0x000fe200078e0202 */
[----:B------:R-:W-:Y:S04]  /*10870*/  BSSY B1, `(.L_x_408) ;  /* 0x0000006000017945 */ /* 0x000fe80003800000 */
[----:B------:R0:W-:Y:S01]  /*10880*/  @!P3 STG.E.U8 desc[UR36][R6.64+0x71], R81 ;  /* 0x000071510600b986 */ /* 0x0001e2000c101124 */
[----:B------:R-:W-:Y:S05]  /*10890*/  @P5 BRA `(.L_x_409) ;  /* 0x00000000000c5947 */ /* 0x000fea0003800000 */
[----:B------:R-:W0:Y:S02]  /*108a0*/  LDG.E.U8 R16, desc[UR36][R156.64+0x70] ;  /* 0x000070249c107981 */ /* 0x000e24000c1e1100 */
[----:B0-----:R-:W-:-:S05]  /*108b0*/  PRMT R3, R16, 0x8880, RZ ;  /* 0x0000888010037816 */ /* 0x001fca00000000ff */
[----:B------:R-:W-:-:S07]  /*108c0*/  IMAD R2, R3, R18, RZ ;  /* 0x0000001203027224 */ /* 0x000fce00078e02ff */
.L_x_409:
[----:B------:R-:W-:Y:S05]  /*108d0*/  BSYNC B1 ;  /* 0x0000000000017941 */ /* 0x000fea0003800000 */
.L_x_408:
[----:B0-----:R-:W-:Y:S01]  /*108e0*/  @!P5 IMAD R3, R82, R17, R2 ;  /* 0x000000115203d224 */ /* 0x001fe200078e0202 */
[----:B------:R-:W-:Y:S04]  /*108f0*/  BSSY B1, `(.L_x_410) ;  /* 0x0000006000017945 */ /* 0x000fe80003800000 */
[----:B------:R0:W-:Y:S01]  /*10900*/  @!P5 STG.E.U8 desc[UR36][R8.64+0x70], R3 ;  /* 0x000070030800d986 */ /* 0x0001e2000c101124 */
[----:B------:R-:W-:Y:S05]  /*10910*/  @P6 BRA `(.L_x_411) ;  /* 0x00000000000c6947 */ /* 0x000fea0003800000 */
[----:B------:R-:W0:Y:S02]  /*10920*/  LDG.E.U8 R16, desc[UR36][R156.64+0x71] ;  /* 0x000071249c107981 */ /* 0x000e24000c1e1100 */
[----:B0-----:R-:W-:-:S05]  /*10930*/  PRMT R3, R16, 0x8880, RZ ;  /* 0x0000888010037816 */ /* 0x001fca00000000ff */
[----:B------:R-:W-:-:S07]  /*10940*/  IMAD R2, R3, R18, RZ ;  /* 0x0000001203027224 */ /* 0x000fce00078e02ff */
.L_x_411:
[----:B------:R-:W-:Y:S05]  /*10950*/  BSYNC B1 ;  /* 0x0000000000017941 */ /* 0x000fea0003800000 */
.L_x_410:
[----:B------:R-:W-:Y:S01]  /*10960*/  @!P6 IMAD R83, R83, R17, R2 ;  /* 0x000000115353e224 */ /* 0x000fe200078e0202 */
[----:B------:R-:W-:Y:S04]  /*10970*/  BSSY B1, `(.L_x_412) ;  /* 0x0000006000017945 */ /* 0x000fe80003800000 */
[----:B------:R0:W-:Y:S01]  /*10980*/  @!P6 STG.E.U8 desc[UR36][R8.64+0x71], R83 ;  /* 0x000071530800e986 */ /* 0x0001e2000c101124 */
[----:B------:R-:W-:Y:S05]  /*10990*/  @P1 BRA `(.L_x_413) ;  /* 0x00000000000c1947 */ /* 0x000fea0003800000 */
[----:B------:R-:W0:Y:S02]  /*109a0*/  LDG.E.U8 R16, desc[UR36][R14.64+0x78] ;  /* 0x000078240e107981 */ /* 0x000e24000c1e1100 */
[----:B0-----:R-:W-:-:S05]  /*109b0*/  PRMT R3, R16, 0x8880, RZ ;  /* 0x0000888010037816 */ /* 0x001fca00000000ff */
[----:B------:R-:W-:-:S07]  /*109c0*/  IMAD R2, R3, R18, RZ ;  /* 0x0000001203027224 */ /* 0x000fce00078e02ff */
.L_x_413:
[----:B------:R-:W-:Y:S05]  /*109d0*/  BSYNC B1 ;  /* 0x0000000000017941 */ /* 0x000fea0003800000 */
.L_x_412:
        /* <DEDUP_REMOVED lines=12> */
.L_x_415:
[----:B------:R-:W-:Y:S05]  /*10aa0*/  BSYNC B1 ;  /* 0x0000000000017941 */ /* 0x000fea0003800000 */
.L_x_414:
[----:B------:R-:W-:Y:S01]  /*10ab0*/  @!P4 IMAD R85, R85, R17, R2 ;  /* 0x000000115555c224 */ /* 0x000fe200078e0202 */
[----:B------:R-:W-:Y:S04]  /*10ac0*/  BSSY B1, `(.L_x_416) ;  /* 0x0000006000017945 */ /* 0x000fe80003800000 */
[----:B------:R0:W-:Y:S01]  /*10ad0*/  @!P4 STG.E.U8 desc[UR36][R6.64+0x79], R85 ;  /* 0x000079550600c986 */ /* 0x0001e2000c101124 */
[----:B------:R-:W-:Y:S05]  /*10ae0*/  @P3 BRA `(.L_x_417) ;  /* 0x00000000000c3947 */ /* 0x000fea0003800000 */
[----:B------:R-:W0:Y:S02]  /*10af0*/  LDG.E.U8 R16, desc[UR36][R156.64+0x78] ;  /* 0x000078249c107981 */ /* 0x000e24000c1e1100 */
[----:B0-----:R-:W-:-:S05]  /*10b00*/  PRMT R3, R16, 0x8880, RZ ;  /* 0x0000888010037816 */ /* 0x001fca00000000ff */
[----:B------:R-:W-:-:S07]  /*10b10*/  IMAD R2, R3, R18, RZ ;  /* 0x0000001203027224 */ /* 0x000fce00078e02ff */
.L_x_417:
[----:B------:R-:W-:Y:S05]  /*10b20*/  BSYNC B1 ;  /* 0x0000000000017941 */ /* 0x000fea0003800000 */
.L_x_416:
[----:B0-----:R-:W-:Y:S01]  /*10b30*/  @!P3 IMAD R3, R86, R17, R2 ;  /* 0x000000115603b224 */ /* 0x001fe200078e0202 */
[----:B------:R-:W-:Y:S04]  /*10b40*/  BSSY B1, `(.L_x_418) ;  /* 0x0000006000017945 */ /* 0x000fe80003800000 */
[----:B------:R0:W-:Y:S01]  /*10b50*/  @!P3 STG.E.U8 desc[UR36][R8.64+0x78], R3 ;  /* 0x000078030800b986 */ /* 0x0001e2000c101124 */
[----:B------:R-:W-:Y:S05]  /*10b60*/  @P5 BRA `(.L_x_419) ;  /* 0x00000000000c5947 */ /* 0x000fea0003800000 */
[----:B------:R-:W0:Y:S02]  /*10b70*/  LDG.E.U8 R16, desc[UR36][R156.64+0x79] ;  /* 0x000079249c107981 */ /* 0x000e24000c1e1100 */
[----:B0-----:R-:W-:-:S05]  /*10b80*/  PRMT R3, R16, 0x8880, RZ ;  /* 0x0000888010037816 */ /* 0x001fca00000000ff */
[----:B------:R-:W-:-:S07]  /*10b90*/  IMAD R2, R3, R18, RZ ;  /* 0x0000001203027224 */ /* 0x000fce00078e02ff */
.L_x_419:
[----:B------:R-:W-:Y:S05]  /*10ba0*/  BSYNC B1 ;  /* 0x0000000000017941 */ /* 0x000fea0003800000 */
.L_x_418:
[----:B------:R-:W-:Y:S01]  /*10bb0*/  @!P5 IMAD R87, R87, R17, R2 ;  /* 0x000000115757d224 */ /* 0x000fe200078e0202 */
[----:B------:R-:W-:Y:S04]  /*10bc0*/  BSSY B1, `(.L_x_420) ;  /* 0x0000006000017945 */ /* 0x000fe80003800000 */
[----:B------:R0:W-:Y:S01]  /*10bd0*/  @!P5 STG.E.U8 desc[UR36][R8.64+0x79], R87 ;  /* 0x000079570800d986 */ /* 0x0001e2000c101124 */
[----:B------:R-:W-:Y:S05]  /*10be0*/  @P6 BRA `(.L_x_421) ;  /* 0x00000000000c6947 */ /* 0x000fea0003800000 */
[----:B------:R-:W0:Y:S02]  /*10bf0*/  LDG.E.U8 R16, desc[UR36][R14.64+0x80] ;  /* 0x000080240e107981 */ /* 0x000e24000c1e1100 */
[----:B0-----:R-:W-:-:S05]  /*10c00*/  PRMT R3, R16, 0x8880, RZ ;  /* 0x0000888010037816 */ /* 0x001fca00000000ff */
[----:B------:R-:W-:-:S07]  /*10c10*/  IMAD R2, R3, R18, RZ ;  /* 0x0000001203027224 */ /* 0x000fce00078e02ff */
.L_x_421:
[----:B------:R-:W-:Y:S05]  /*10c20*/  BSYNC B1 ;  /* 0x0000000000017941 */ /* 0x000fea0003800000 */
.L_x_420:
[----:B0-----:R-:W-:Y:S01]  /*10c30*/  @!P6 IMAD R3, R88, R17, R2 ;  /* 0x000000115803e224 */ /* 0x001fe200078e0202 */
[----:B------:R-:W-:Y:S04]  /*10c40*/  BSSY B1, `(.L_x_422) ;  /* 0x0000006000017945 */ /* 0x000fe80003800000 */
[----:B------:R0:W-:Y:S01]  /*10c50*/  @!P6 STG.E.U8 desc[UR36][R6.64+0x80], R3 ;  /* 0x000080030600e986 */ /* 0x0001e2000c101124 */
[----:B------:R-:W-:Y:S05]  /*10c60*/  @P1 BRA `(.L_x_423) ;  /* 0x00000000000c1947 */ /* 0x000fea0003800000 */
[----:B------:R-:W0:Y:S02]  /*10c70*/  LDG.E.U8 R16, desc[UR36][R14.64+0x81] ;  /* 0x000081240e107981 */ /* 0x000e24000c1e1100 */
[----:B0-----:R-:W-:-:S05]  /*10c80*/  PRMT R3, R16, 0x8880, RZ ;  /* 0x0000888010037816 */ /* 0x001fca00000000ff */
[----:B------:R-:W-:-:S07]  /*10c90*/  IMAD R2, R3, R18, RZ ;  /* 0x0000001203027224 */ /* 0x000fce00078e02ff */
.L_x_423:
[----:B------:R-:W-:Y:S05]  /*10ca0*/  BSYNC B1 ;  /* 0x0000000000017941 */ /* 0x000fea0003800000 */
.L_x_422:
        /* <DEDUP_REMOVED lines=12> */
.L_x_425:
[----:B------:R-:W-:Y:S05]  /*10d70*/  BSYNC B1 ;  /* 0x0000000000017941 */ /* 0x000fea0003800000 */
.L_x_424:
[----:B0-----:R-:W-:Y:S01]  /*10d80*/  @!P4 IMAD R3, R90, R17, R2 ;  /* 0x000000115a03c224 */ /* 0x001fe200078e0202 */
[----:B------:R-:W-:Y:S04]  /*10d90*/  BSSY B1, `(.L_x_426) ;  /* 0x0000006000017945 */ /* 0x000fe80003800000 */
[----:B------:R0:W-:Y:S01]  /*10da0*/  @!P4 STG.E.U8 desc[UR36][R8.64+0x80], R3 ;  /* 0x000080030800c986 */ /* 0x0001e2000c101124 */
[----:B------:R-:W-:Y:S05]  /*10db0*/  @P3 BRA `(.L_x_427) ;  /* 0x00000000000c3947 */ /* 0x000fea0003800000 */
[----:B------:R-:W0:Y:S02]  /*10dc0*/  LDG.E.U8 R16, desc[UR36][R156.64+0x81] ;  /* 0x000081249c107981 */ /* 0x000e24000c1e1100 */
[----:B0-----:R-:W-:-:S05]  /*10dd0*/  PRMT R3, R16, 0x8880, RZ ;  /* 0x0000888010037816 */ /* 0x001fca00000000ff */
[----:B------:R-:W-:-:S07]  /*10de0*/  IMAD R2, R3, R18, RZ ;  /* 0x0000001203027224 */ /* 0x000fce00078e02ff */
.L_x_427:
[----:B------:R-:W-:Y:S05]  /*10df0*/  BSYNC B1 ;  /* 0x0000000000017941 */ /* 0x000fea0003800000 */
.L_x_426:
[----:B------:R-:W-:Y:S01]  /*10e00*/  @!P3 IMAD R91, R91, R17, R2 ;  /* 0x000000115b5bb224 */ /* 0x000fe200078e0202 */
[----:B------:R-:W-:Y:S04]  /*10e10*/  BSSY B1, `(.L_x_428) ;  /* 0x0000006000017945 */ /* 0x000fe80003800000 */
[----:B------:R0:W-:Y:S01]  /*10e20*/  @!P3 STG.E.U8 desc[UR36][R8.64+0x81], R91 ;  /* 0x0000815b0800b986 */ /* 0x0001e2000c101124 */
[----:B------:R-:W-:Y:S05]  /*10e30*/  @P5 BRA `(.L_x_429) ;  /* 0x00000000000c5947 */ /* 0x000fea0003800000 */
[----:B------:R-:W0:Y:S02]  /*10e40*/  LDG.E.U8 R16, desc[UR36][R14.64+0x88] ;  /* 0x000088240e107981 */ /* 0x000e24000c1e1100 */
[----:B0-----:R-:W-:-:S05]  /*10e50*/  PRMT R3, R16, 0x8880, RZ ;  /* 0x0000888010037816 */ /* 0x001fca00000000ff */
[----:B------:R-:W-:-:S07]  /*10e60*/  IMAD R2, R3, R18, RZ ;  /* 0x0000001203027224 */ /* 0x000fce00078e02ff */
.L_x_429:
[----:B------:R-:W-:Y:S05]  /*10e70*/  BSYNC B1 ;  /* 0x0000000000017941 */ /* 0x000fea0003800000 */
.L_x_428:
[----:B0-----:R-:W-:Y:S01]  /*10e80*/  @!P5 IMAD R3, R92, R17, R2 ;  /* 0x000000115c03d224 */ /* 0x001fe200078e0202 */
[----:B------:R-:W-:Y:S04]  /*10e90*/  BSSY B1, `(.L_x_430) ;  /* 0x0000006000017945 */ /* 0x000fe80003800000 */
[----:B------:R0:W-:Y:S01]  /*10ea0*/  @!P5 STG.E.U8 desc[UR36][R6.64+0x88], R3 ;  /* 0x000088030600d986 */ /* 0x0001e2000c101124 */
[----:B------:R-:W-:Y:S05]  /*10eb0*/  @P6 BRA `(.L_x_431) ;  /* 0x00000000000c6947 */ /* 0x000fea0003800000 */
[----:B------:R-:W0:Y:S02]  /*10ec0*/  LDG.E.U8 R16, desc[UR36][R14.64+0x89] ;  /* 0x000089240e107981 */ /* 0x000e24000c1e1100 */
[----:B0-----:R-:W-:-:S05]  /*10ed0*/  PRMT R3, R16, 0x8880, RZ ;  /* 0x0000888010037816 */ /* 0x001fca00000000ff */
[----:B------:R-:W-:-:S07]  /*10ee0*/  IMAD R2, R3, R18, RZ ;  /* 0x0000001203027224 */ /* 0x000fce00078e02ff */
.L_x_431:
[----:B------:R-:W-:Y:S05]  /*10ef0*/  BSYNC B1 ;  /* 0x0000000000017941 */ /* 0x000fea0003800000 */
.L_x_430:
[----:B------:R-:W-:Y:S01]  /*10f00*/  @!P6 IMAD R93, R93, R17, R2 ;  /* 0x000000115d5de224 */ /* 0x000fe200078e0202 */
[----:B------:R-:W-:Y:S04]  /*10f10*/  BSSY B1, `(.L_x_432) ;  /* 0x0000006000017945 */ /* 0x000fe80003800000 */
[----:B------:R0:W-:Y:S01]  /*10f20*/  @!P6 STG.E.U8 desc[UR36][R6.64+0x89], R93 ;  /* 0x0000895d0600e986 */ /* 0x0001e2000c101124 */
[----:B------:R-:W-:Y:S05]  /*10f30*/  @P1 BRA `(.L_x_433) ;  /* 0x00000000000c1947 */ /* 0x000fea0003800000 */
[----:B------:R-:W0:Y:S02]  /*10f40*/  LDG.E.U8 R16, desc[UR36][R156.64+0x88] ;  /* 0x000088249c107981 */ /* 0x000e24000c1e1100 */
[----:B0-----:R-:W-:-:S05]  /*10f50*/  PRMT R3, R16, 0x8880, RZ ;  /* 0x0000888010037816 */ /* 0x001fca00000000ff */
[----:B------:R-:W-:-:S07]  /*10f60*/  IMAD R2, R3, R18, RZ ;  /* 0x0000001203027224 */ /* 0x000fce00078e02ff */
.L_x_433:
[----:B------:R-:W-:Y:S05]  /*10f70*/  BSYNC B1 ;  /* 0x0000000000017941 */ /* 0x000fea0003800000 */
.L_x_432:
        /* <DEDUP_REMOVED lines=12> */
.L_x_435:
[----:B------:R-:W-:Y:S05]  /*11040*/  BSYNC B1 ;  /* 0x0000000000017941 */ /* 0x000fea0003800000 */
.L_x_434:
[----:B------:R-:W-:Y:S01]  /*11050*/  @!P4 IMAD R95, R95, R17, R2 ;  /* 0x000000115f5fc224 */ /* 0x000fe200078e0202 */
[----:B------:R-:W-:Y:S04]  /*11060*/  BSSY B1, `(.L_x_436) ;  /* 0x0000006000017945 */ /* 0x000fe80003800000 */
[----:B------:R0:W-:Y:S01]  /*11070*/  @!P4 STG.E.U8 desc[UR36][R8.64+0x89], R95 ;  /* 0x0000895f0800c986 */ /* 0x0001e2000c101124 */
[----:B------:R-:W-:Y:S05]  /*11080*/  @P3 BRA `(.L_x_437) ;  /* 0x00000000000c3947 */ /* 0x000fea0003800000 */
[----:B------:R-:W0:Y:S02]  /*11090*/  LDG.E.U8 R16, desc[UR36][R14.64+0x90] ;  /* 0x000090240e107981 */ /* 0x000e24000c1e1100 */
[----:B0-----:R-:W-:-:S05]  /*110a0*/  PRMT R3, R16, 0x8880, RZ ;  /* 0x0000888010037816 */ /* 0x001fca00000000ff */
[----:B------:R-:W-:-:S07]  /*110b0*/  IMAD R2, R3, R18, RZ ;  /* 0x0000001203027224 */ /* 0x000fce00078e02ff */
.L_x_437:
[----:B------:R-:W-:Y:S05]  /*110c0*/  BSYNC B1 ;  /* 0x0000000000017941 */ /* 0x000fea0003800000 */
.L_x_436:
[----:B0-----:R-:W-:Y:S01]  /*110d0*/  @!P3 IMAD R3, R96, R17, R2 ;  /* 0x000000116003b224 */ /* 0x001fe200078e0202 */
[----:B------:R-:W-:Y:S04]  /*110e0*/  BSSY B1, `(.L_x_438) ;  /* 0x0000006000017945 */ /* 0x000fe80003800000 */
[----:B------:R0:W-:Y:S01]  /*110f0*/  @!P3 STG.E.U8 desc[UR36][R6.64+0x90], R3 ;  /* 0x000090030600b986 */ /* 0x0001e2000c101124 */
[----:B------:R-:W-:Y:S05]  /*11100*/  @P5 BRA `(.L_x_439) ;  /* 0x00000000000c5947 */ /* 0x000fea0003800000 */
[----:B------:R-:W0:Y:S02]  /*11110*/  LDG.E.U8 R16, desc[UR36][R14.64+0x91] ;  /* 0x000091240e107981 */ /* 0x000e24000c1e1100 */
[----:B0-----:R-:W-:-:S05]  /*11120*/  PRMT R3, R16, 0x8880, RZ ;  /* 0x0000888010037816 */ /* 0x001fca00000000ff */
[----:B------:R-:W-:-:S07]  /*11130*/  IMAD R2, R3, R18, RZ ;  /* 0x0000001203027224 */ /* 0x000fce00078e02ff */
.L_x_439:
[----:B------:R-:W-:Y:S05]  /*11140*/  BSYNC B1 ;  /* 0x0000000000017941 */ /* 0x000fea0003800000 */
.L_x_438:
[----:B------:R-:W-:Y:S01]  /*11150*/  @!P5 IMAD R97, R97, R17, R2 ;  /* 0x000000116161d224 */ /* 0x000fe200078e0202 */
[----:B------:R-:W-:Y:S04]  /*11160*/  BSSY B1, `(.L_x_440) ;  /* 0x0000006000017945 */ /* 0x000fe80003800000 */
[----:B------:R0:W-:Y:S01]  /*11170*/  @!P5 STG.E.U8 desc[UR36][R6.64+0x91], R97 ;  /* 0x000091610600d986 */ /* 0x0001e2000c101124 */
[----:B------:R-:W-:Y:S05]  /*11180*/  @P6 BRA `(.L_x_441) ;  /* 0x00000000000c6947 */ /* 0x000fea0003800000 */
[----:B------:R-:W0:Y:S02]  /*11190*/  LDG.E.U8 R16, desc[UR36][R156.64+0x90] ;  /* 0x000090249c107981 */ /* 0x000e24000c1e1100 */
[----:B0-----:R-:W-:-:S05]  /*111a0*/  PRMT R3, R16, 0x8880, RZ ;  /* 0x0000888010037816 */ /* 0x001fca00000000ff */
[----:B------:R-:W-:-:S07]  /*111b0*/  IMAD R2, R3, R18, RZ ;  /* 0x0000001203027224 */ /* 0x000fce00078e02ff */
.L_x_441:
[----:B------:R-:W-:Y:S05]  /*111c0*/  BSYNC B1 ;  /* 0x0000000000017941 */ /* 0x000fea0003800000 */
.L_x_440:
[----:B0-----:R-:W-:Y:S01]  /*111d0*/  @!P6 IMAD R3, R98, R17, R2 ;  /* 0x000000116203e224 */ /* 0x001fe200078e0202 */
[----:B------:R-:W-:Y:S04]  /*111e0*/  BSSY B1, `(.L_x_442) ;  /* 0x0000006000017945 */ /* 0x000fe80003800000 */
[----:B------:R0:W-:Y:S01]  /*111f0*/  @!P6 STG.E.U8 desc[UR36][R8.64+0x90], R3 ;  /* 0x000090030800e986 */ /* 0x0001e2000c101124 */
[----:B------:R-:W-:Y:S05]  /*11200*/  @P1 BRA `(.L_x_443) ;  /* 0x00000000000c1947 */ /* 0x000fea0003800000 */
[----:B------:R-:W0:Y:S02]  /*11210*/  LDG.E.U8 R16, desc[UR36][R156.64+0x91] ;  /* 0x000091249c107981 */ /* 0x000e24000c1e1100 */
[----:B0-----:R-:W-:-:S05]  /*11220*/  PRMT R3, R16, 0x8880, RZ ;  /* 0x0000888010037816 */ /* 0x001fca00000000ff */
[----:B------:R-:W-:-:S07]  /*11230*/  IMAD R2, R3, R18, RZ ;  /* 0x0000001203027224 */ /* 0x000fce00078e02ff */
.L_x_443:
[----:B------:R-:W-:Y:S05]  /*11240*/  BSYNC B1 ;  /* 0x0000000000017941 */ /* 0x000fea0003800000 */
.L_x_442:
        /* <DEDUP_REMOVED lines=12> */
.L_x_445:
[----:B------:R-:W-:Y:S05]  /*11310*/  BSYNC B1 ;  /* 0x0000000000017941 */ /* 0x000fea0003800000 */
.L_x_444:
[----:B0-----:R-:W-:Y:S01]  /*11320*/  @!P4 IMAD R3, R100, R17, R2 ;  /* 0x000000116403c224 */ /* 0x001fe200078e0202 */
[----:B------:R-:W-:Y:S04]  /*11330*/  BSSY B1, `(.L_x_446) ;  /* 0x0000006000017945 */ /* 0x000fe80003800000 */
[----:B------:R0:W-:Y:S01]  /*11340*/  @!P4 STG.E.U8 desc[UR36][R6.64+0x98], R3 ;  /* 0x000098030600c986 */ /* 0x0001e2000c101124 */
[----:B------:R-:W-:Y:S05]  /*11350*/  @P3 BRA `(.L_x_447) ;  /* 0x00000000000c3947 */ /* 0x000fea0003800000 */
[----:B------:R-:W0:Y:S02]  /*11360*/  LDG.E.U8 R16, desc[UR36][R14.64+0x99] ;  /* 0x000099240e107981 */ /* 0x000e24000c1e1100 */
[----:B0-----:R-:W-:-:S05]  /*11370*/  PRMT R3, R16, 0x8880, RZ ;  /* 0x0000888010037816 */ /* 0x001fca00000000ff */
[----:B------:R-:W-:-:S07]  /*11380*/  IMAD R2, R3, R18, RZ ;  /* 0x0000001203027224 */ /* 0x000fce00078e02ff */
.L_x_447:
[----:B------:R-:W-:Y:S05]  /*11390*/  BSYNC B1 ;  /* 0x0000000000017941 */ /* 0x000fea0003800000 */
.L_x_446:
[----:B------:R-:W-:Y:S01]  /*113a0*/  @!P3 IMAD R101, R101, R17, R2 ;  /* 0x000000116565b224 */ /* 0x000fe200078e0202 */
[----:B------:R-:W-:Y:S04]  /*113b0*/  BSSY B1, `(.L_x_448) ;  /* 0x0000006000017945 */ /* 0x000fe80003800000 */
[----:B------:R0:W-:Y:S01]  /*113c0*/  @!P3 STG.E.U8 desc[UR36][R6.64+0x99], R101 ;  /* 0x000099650600b986 */ /* 0x0001e2000c101124 */
[----:B------:R-:W-:Y:S05]  /*113d0*/  @P5 BRA `(.L_x_449) ;  /* 0x00000000000c5947 */ /* 0x000fea0003800000 */
[----:B------:R-:W0:Y:S02]  /*113e0*/  LDG.E.U8 R16, desc[UR36][R156.64+0x98] ;  /* 0x000098249c107981 */ /* 0x000e24000c1e1100 */
[----:B0-----:R-:W-:-:S05]  /*113f0*/  PRMT R3, R16, 0x8880, RZ ;  /* 0x0000888010037816 */ /* 0x001fca00000000ff */
[----:B------:R-:W-:-:S07]  /*11400*/  IMAD R2, R3, R18, RZ ;  /* 0x0000001203027224 */ /* 0x000fce00078e02ff */
.L_x_449:
[----:B------:R-:W-:Y:S05]  /*11410*/  BSYNC B1 ;  /* 0x0000000000017941 */ /* 0x000fea0003800000 */
.L_x_448:
[----:B0-----:R-:W-:Y:S01]  /*11420*/  @!P5 IMAD R3, R102, R17, R2 ;  /* 0x000000116603d224 */ /* 0x001fe200078e0202 */
[----:B------:R-:W-:Y:S04]  /*11430*/  BSSY B1, `(.L_x_450) ;  /* 0x0000006000017945 */ /* 0x000fe80003800000 */
[----:B------:R0:W-:Y:S01]  /*11440*/  @!P5 STG.E.U8 desc[UR36][R8.64+0x98], R3 ;  /* 0x000098030800d986 */ /* 0x0001e2000c101124 */
[----:B------:R-:W-:Y:S05]  /*11450*/  @P6 BRA `(.L_x_451) ;  /* 0x00000000000c6947 */ /* 0x000fea0003800000 */
[----:B------:R-:W0:Y:S02]  /*11460*/  LDG.E.U8 R16, desc[UR36][R156.64+0x99] ;  /* 0x000099249c107981 */ /* 0x000e24000c1e1100 */
[----:B0-----:R-:W-:-:S05]  /*11470*/  PRMT R3, R16, 0x8880, RZ ;  /* 0x0000888010037816 */ /* 0x001fca00000000ff */
[----:B------:R-:W-:-:S07]  /*11480*/  IMAD R2, R3, R18, RZ ;  /* 0x0000001203027224 */ /* 0x000fce00078e02ff */
.L_x_451:
[----:B------:R-:W-:Y:S05]  /*11490*/  BSYNC B1 ;  /* 0x0000000000017941 */ /* 0x000fea0003800000 */
.L_x_450:
[----:B------:R-:W-:Y:S01]  /*114a0*/  @!P6 IMAD R103, R103, R17, R2 ;  /* 0x000000116767e224 */ /* 0x000fe200078e0202 */
[----:B------:R-:W-:Y:S04]  /*114b0*/  BSSY B1, `(.L_x_452) ;  /* 0x0000006000017945 */ /* 0x000fe80003800000 */
[----:B------:R0:W-:Y:S01]  /*114c0*/  @!P6 STG.E.U8 desc[UR36][R8.64+0x99], R103 ;  /* 0x000099670800e986 */ /* 0x0001e2000c101124 */
[----:B------:R-:W-:Y:S05]  /*114d0*/  @P1 BRA `(.L_x_453) ;  /* 0x00000000000c1947 */ /* 0x000fea0003800000 */
[----:B------:R-:W0:Y:S02]  /*114e0*/  LDG.E.U8 R16, desc[UR36][R14.64+0xa0] ;  /* 0x0000a0240e107981 */ /* 0x000e24000c1e1100 */
[----:B0-----:R-:W-:-:S05]  /*114f0*/  PRMT R3, R16, 0x8880, RZ ;  /* 0x0000888010037816 */ /* 0x001fca00000000ff */
[----:B------:R-:W-:-:S07]  /*11500*/  IMAD R2, R3, R18, RZ ;  /* 0x0000001203027224 */ /* 0x000fce00078e02ff */
.L_x_453:
[----:B------:R-:W-:Y:S05]  /*11510*/  BSYNC B1 ;  /* 0x0000000000017941 */ /* 0x000fea0003800000 */
.L_x_452:
        /* <DEDUP_REMOVED lines=12> */
.L_x_455:
[----:B------:R-:W-:Y:S05]  /*115e0*/  BSYNC B1 ;  /* 0x0000000000017941 */ /* 0x000fea0003800000 */
.L_x_454:
[----:B------:R-:W-:Y:S01]  /*115f0*/  @!P4 IMAD R105, R105, R17, R2 ;  /* 0x000000116969c224 */ /* 0x000fe200078e0202 */
[----:B------:R-:W-:Y:S04]  /*11600*/  BSSY B1, `(.L_x_456) ;  /* 0x0000006000017945 */ /* 0x000fe80003800000 */
[----:B------:R0:W-:Y:S01]  /*11610*/  @!P4 STG.E.U8 desc[UR36][R6.64+0xa1], R105 ;  /* 0x0000a1690600c986 */ /* 0x0001e2000c101124 */
[----:B------:R-:W-:Y:S05]  /*11620*/  @P3 BRA `(.L_x_457) ;  /* 0x00000000000c3947 */ /* 0x000fea0003800000 */
[----:B------:R-:W0:Y:S02]  /*11630*/  LDG.E.U8 R16, desc[UR36][R156.64+0xa0] ;  /* 0x0000a0249c107981 */ /* 0x000e24000c1e1100 */
[----:B0-----:R-:W-:-:S05]  /*11640*/  PRMT R3, R16, 0x8880, RZ ;  /* 0x0000888010037816 */ /* 0x001fca00000000ff */
[----:B------:R-:W-:-:S07]  /*11650*/  IMAD R2, R3, R18, RZ ;  /* 0x0000001203027224 */ /* 0x000fce00078e02ff */
.L_x_457:
[----:B------:R-:W-:Y:S05]  /*11660*/  BSYNC B1 ;  /* 0x0000000000017941 */ /* 0x000fea0003800000 */
.L_x_456:
[----:B0-----:R-:W-:Y:S01]  /*11670*/  @!P3 IMAD R3, R106, R17, R2 ;  /* 0x000000116a03b224 */ /* 0x001fe200078e0202 */
[----:B------:R-:W-:Y:S04]  /*11680*/  BSSY B1, `(.L_x_458) ;  /* 0x0000006000017945 */ /* 0x000fe80003800000 */
[----:B------:R0:W-:Y:S01]  /*11690*/  @!P3 STG.E.U8 desc[UR36][R8.64+0xa0], R3 ;  /* 0x0000a0030800b986 */ /* 0x0001e2000c101124 */
[----:B------:R-:W-:Y:S05]  /*116a0*/  @P5 BRA `(.L_x_459) ;  /* 0x00000000000c5947 */ /* 0x000fea0003800000 */
[----:B------:R-:W0:Y:S02]  /*116b0*/  LDG.E.U8 R16, desc[UR36][R156.64+0xa1] ;  /* 0x0000a1249c107981 */ /* 0x000e24000c1e1100 */
[----:B0-----:R-:W-:-:S05]  /*116c0*/  PRMT R3, R16, 0x8880, RZ ;  /* 0x0000888010037816 */ /* 0x001fca00000000ff */
[----:B------:R-:W-:-:S07]  /*116d0*/  IMAD R2, R3, R18, RZ ;  /* 0x0000001203027224 */ /* 0x000fce00078e02ff */
.L_x_459:
[----:B------:R-:W-:Y:S05]  /*116e0*/  BSYNC B1 ;  /* 0x0000000000017941 */ /* 0x000fea0003800000 */
.L_x_458:
[----:B------:R-:W-:Y:S01]  /*116f0*/  @!P5 IMAD R107, R107, R17, R2 ;  /* 0x000000116b6bd224 */ /* 0x000fe200078e0202 */
[----:B------:R-:W-:Y:S04]  /*11700*/  BSSY B1, `(.L_x_460) ;  /* 0x0000006000017945 */ /* 0x000fe80003800000 */
[----:B------:R0:W-:Y:S01]  /*11710*/  @!P5 STG.E.U8 desc[UR36][R8.64+0xa1], R107 ;  /* 0x0000a16b0800d986 */ /* 0x0001e2000c101124 */
[----:B------:R-:W-:Y:S05]  /*11720*/  @P6 BRA `(.L_x_461) ;  /* 0x00000000000c6947 */ /* 0x000fea0003800000 */
[----:B------:R-:W0:Y:S02]  /*11730*/  LDG.E.U8 R16, desc[UR36][R14.64+0xa8] ;  /* 0x0000a8240e107981 */ /* 0x000e24000c1e1100 */
[----:B0-----:R-:W-:-:S05]  /*11740*/  PRMT R3, R16, 0x8880, RZ ;  /* 0x0000888010037816 */ /* 0x001fca00000000ff */
[----:B------:R-:W-:-:S07]  /*11750*/  IMAD R2, R3, R18, RZ ;  /* 0x0000001203027224 */ /* 0x000fce00078e02ff */
.L_x_461:
[----:B------:R-:W-:Y:S05]  /*11760*/  BSYNC B1 ;  /* 0x0000000000017941 */ /* 0x000fea0003800000 */
.L_x_460:
[----:B0-----:R-:W-:Y:S01]  /*11770*/  @!P6 IMAD R3, R108, R17, R2 ;  /* 0x000000116c03e224 */ /* 0x001fe200078e0202 */
[----:B------:R-:W-:Y:S04]  /*11780*/  BSSY B1, `(.L_x_462) ;  /* 0x0000006000017945 */ /* 0x000fe80003800000 */
[----:B------:R0:W-:Y:S01]  /*11790*/  @!P6 STG.E.U8 desc[UR36][R6.64+0xa8], R3 ;  /* 0x0000a8030600e986 */ /* 0x0001e2000c101124 */
[----:B------:R-:W-:Y:S05]  /*117a0*/  @P1 BRA `(.L_x_463) ;  /* 0x00000000000c1947 */ /* 0x000fea0003800000 */
[----:B------:R-:W0:Y:S02]  /*117b0*/  LDG.E.U8 R16, desc[UR36][R14.64+0xa9] ;  /* 0x0000a9240e107981 */ /* 0x000e24000c1e1100 */
[----:B0-----:R-:W-:-:S05]  /*117c0*/  PRMT R3, R16, 0x8880, RZ ;  /* 0x0000888010037816 */ /* 0x001fca00000000ff */
[----:B------:R-:W-:-:S07]  /*117d0*/  IMAD R2, R3, R18, RZ ;  /* 0x0000001203027224 */ /* 0x000fce00078e02ff */
.L_x_463:
[----:B------:R-:W-:Y:S05]  /*117e0*/  BSYNC B1 ;  /* 0x0000000000017941 */ /* 0x000fea0003800000 */
.L_x_462:
        /* <DEDUP_REMOVED lines=12> */
.L_x_465:
[----:B------:R-:W-:Y:S05]  /*118b0*/  BSYNC B1 ;  /* 0x0000000000017941 */ /* 0x000fea0003800000 */
.L_x_464:
[----:B0-----:R-:W-:Y:S01]  /*118c0*/  @!P4 IMAD R3, R110, R17, R2 ;  /* 0x000000116e03c224 */ /* 0x001fe200078e0202 */
[----:B------:R-:W-:Y:S04]  /*118d0*/  BSSY B1, `(.L_x_466) ;  /* 0x0000006000017945 */ /* 0x000fe80003800000 */
[----:B------:R0:W-:Y:S01]  /*118e0*/  @!P4 STG.E.U8 desc[UR36][R8.64+0xa8], R3 ;  /* 0x0000a8030800c986 */ /* 0x0001e2000c101124 */
[----:B------:R-:W-:Y:S05]  /*118f0*/  @P3 BRA `(.L_x_467) ;  /* 0x00000000000c3947 */ /* 0x000fea0003800000 */
[----:B------:R-:W0:Y:S02]  /*11900*/  LDG.E.U8 R16, desc[UR36][R156.64+0xa9] ;  /* 0x0000a9249c107981 */ /* 0x000e24000c1e1100 */
[----:B0-----:R-:W-:-:S05]  /*11910*/  PRMT R3, R16, 0x8880, RZ ;  /* 0x0000888010037816 */ /* 0x001fca00000000ff */
[----:B------:R-:W-:-:S07]  /*11920*/  IMAD R2, R3, R18, RZ ;  /* 0x0000001203027224 */ /* 0x000fce00078e02ff */
.L_x_467:
[----:B------:R-:W-:Y:S05]  /*11930*/  BSYNC B1 ;  /* 0x0000000000017941 */ /* 0x000fea0003800000 */
.L_x_466:
[----:B------:R-:W-:Y:S01]  /*11940*/  @!P3 IMAD R111, R111, R17, R2 ;  /* 0x000000116f6fb224 */ /* 0x000fe200078e0202 */
[----:B------:R-:W-:Y:S04]  /*11950*/  BSSY B1, `(.L_x_468) ;  /* 0x0000006000017945 */ /* 0x000fe80003800000 */
[----:B------:R0:W-:Y:S01]  /*11960*/  @!P3 STG.E.U8 desc[UR36][R8.64+0xa9], R111 ;  /* 0x0000a96f0800b986 */ /* 0x0001e2000c101124 */
[----:B------:R-:W-:Y:S05]  /*11970*/  @P5 BRA `(.L_x_469) ;  /* 0x00000000000c5947 */ /* 0x000fea0003800000 */
[----:B------:R-:W0:Y:S02]  /*11980*/  LDG.E.U8 R16, desc[UR36][R14.64+0xb0] ;  /* 0x0000b0240e107981 */ /* 0x000e24000c1e1100 */
[----:B0-----:R-:W-:-:S05]  /*11990*/  PRMT R3, R16, 0x8880, RZ ;  /* 0x0000888010037816 */ /* 0x001fca00000000ff */
[----:B------:R-:W-:-:S07]  /*119a0*/  IMAD R2, R3, R18, RZ ;  /* 0x0000001203027224 */ /* 0x000fce00078e02ff */
.L_x_469:
[----:B------:R-:W-:Y:S05]  /*119b0*/  BSYNC B1 ;  /* 0x0000000000017941 */ /* 0x000fea0003800000 */
.L_x_468:
[----:B0-----:R-:W-:Y:S01]  /*119c0*/  @!P5 IMAD R3, R112, R17, R2 ;  /* 0x000000117003d224 */ /* 0x001fe200078e0202 */
[----:B------:R-:W-:Y:S04]  /*119d0*/  BSSY B1, `(.L_x_470) ;  /* 0x0000006000017945 */ /* 0x000fe80003800000 */
[----:B------:R0:W-:Y:S01]  /*119e0*/  @!P5 STG.E.U8 desc[UR36][R6.64+0xb0], R3 ;  /* 0x0000b0030600d986 */ /* 0x0001e2000c101124 */
[----:B------:R-:W-:Y:S05]  /*119f0*/  @P6 BRA `(.L_x_471) ;  /* 0x00000000000c6947 */ /* 0x000fea0003800000 */
[----:B------:R-:W0:Y:S02]  /*11a00*/  LDG.E.U8 R16, desc[UR36][R14.64+0xb1] ;  /* 0x0000b1240e107981 */ /* 0x000e24000c1e1100 */
[----:B0-----:R-:W-:-:S05]  /*11a10*/  PRMT R3, R16, 0x8880, RZ ;  /* 0x0000888010037816 */ /* 0x001fca00000000ff */
[----:B------:R-:W-:-:S07]  /*11a20*/  IMAD R2, R3, R18, RZ ;  /* 0x0000001203027224 */ /* 0x000fce00078e02ff */
.L_x_471:
[----:B------:R-:W-:Y:S05]  /*11a30*/  BSYNC B1 ;  /* 0x0000000000017941 */ /* 0x000fea0003800000 */
.L_x_470:
[----:B------:R-:W-:Y:S01]  /*11a40*/  @!P6 IMAD R113, R113, R17, R2 ;  /* 0x000000117171e224 */ /* 0x000fe200078e0202 */
[----:B------:R-:W-:Y:S04]  /*11a50*/  BSSY B1, `(.L_x_472) ;  /* 0x0000006000017945 */ /* 0x000fe80003800000 */
[----:B------:R0:W-:Y:S01]  /*11a60*/  @!P6 STG.E.U8 desc[UR36][R6.64+0xb1], R113 ;  /* 0x0000b1710600e986 */ /* 0x0001e2000c101124 */
[----:B------:R-:W-:Y:S05]  /*11a70*/  @P1 BRA `(.L_x_473) ;  /* 0x00000000000c1947 */ /* 0x000fea0003800000 */
[----:B------:R-:W0:Y:S02]  /*11a80*/  LDG.E.U8 R16, desc[UR36][R156.64+0xb0] ;  /* 0x0000b0249c107981 */ /* 0x000e24000c1e1100 */
[----:B0-----:R-:W-:-:S05]  /*11a90*/  PRMT R3, R16, 0x8880, RZ ;  /* 0x0000888010037816 */ /* 0x001fca00000000ff */
[----:B------:R-:W-:-:S07]  /*11aa0*/  IMAD R2, R3, R18, RZ ;  /* 0x0000001203027224 */ /* 0x000fce00078e02ff */
.L_x_473:
[----:B------:R-:W-:Y:S05]  /*11ab0*/  BSYNC B1 ;  /* 0x0000000000017941 */ /* 0x000fea0003800000 */
.L_x_472:
        /* <DEDUP_REMOVED lines=12> */
.L_x_475:
[----:B------:R-:W-:Y:S05]  /*11b80*/  BSYNC B1 ;  /* 0x0000000000017941 */ /* 0x000fea0003800000 */
.L_x_474:
[----:B------:R-:W-:Y:S01]  /*11b90*/  @!P4 IMAD R115, R115, R17, R2 ;  /* 0x000000117373c224 */ /* 0x000fe200078e0202 */
[----:B------:R-:W-:Y:S04]  /*11ba0*/  BSSY B1, `(.L_x_476) ;  /* 0x0000006000017945 */ /* 0x000fe80003800000 */
[----:B------:R0:W-:Y:S01]  /*11bb0*/  @!P4 STG.E.U8 desc[UR36][R8.64+0xb1], R115 ;  /* 0x0000b1730800c986 */ /* 0x0001e2000c101124 */
[----:B------:R-:W-:Y:S05]  /*11bc0*/  @P3 BRA `(.L_x_477) ;  /* 0x00000000000c3947 */ /* 0x000fea0003800000 */
[----:B------:R-:W0:Y:S02]  /*11bd0*/  LDG.E.U8 R16, desc[UR36][R14.64+0xb8] ;  /* 0x0000b8240e107981 */ /* 0x000e24000c1e1100 */
[----:B0-----:R-:W-:-:S05]  /*11be0*/  PRMT R3, R16, 0x8880, RZ ;  /* 0x0000888010037816 */ /* 0x001fca00000000ff */
[----:B------:R-:W-:-:S07]  /*11bf0*/  IMAD R2, R3, R18, RZ ;  /* 0x0000001203027224 */ /* 0x000fce00078e02ff */
.L_x_477:
[----:B------:R-:W-:Y:S05]  /*11c00*/  BSYNC B1 ;  /* 0x0000000000017941 */ /* 0x000fea0003800000 */
.L_x_476:
[----:B0-----:R-:W-:Y:S01]  /*11c10*/  @!P3 IMAD R3, R116, R17, R2 ;  /* 0x000000117403b224 */ /* 0x001fe200078e0202 */
[----:B------:R-:W-:Y:S04]  /*11c20*/  BSSY B1, `(.L_x_478) ;  /* 0x0000006000017945 */ /* 0x000fe80003800000 */
[----:B------:R0:W-:Y:S01]  /*11c30*/  @!P3 STG.E.U8 desc[UR36][R6.64+0xb8], R3 ;  /* 0x0000b8030600b986 */ /* 0x0001e2000c101124 */
[----:B------:R-:W-:Y:S05]  /*11c40*/  @P5 BRA `(.L_x_479) ;  /* 0x00000000000c5947 */ /* 0x000fea0003800000 */
[----:B------:R-:W0:Y:S02]  /*11c50*/  LDG.E.U8 R16, desc[UR36][R14.64+0xb9] ;  /* 0x0000b9240e107981 */ /* 0x000e24000c1e1100 */
[----:B0-----:R-:W-:-:S05]  /*11c60*/  PRMT R3, R16, 0x8880, RZ ;  /* 0x0000888010037816 */ /* 0x001fca00000000ff */
[----:B------:R-:W-:-:S07]  /*11c70*/  IMAD R2, R3, R18, RZ ;  /* 0x0000001203027224 */ /* 0x000fce00078e02ff */
.L_x_479:
[----:B------:R-:W-:Y:S05]  /*11c80*/  BSYNC B1 ;  /* 0x0000000000017941 */ /* 0x000fea0003800000 */
.L_x_478:
[----:B------:R-:W-:Y:S01]  /*11c90*/  @!P5 IMAD R117, R117, R17, R2 ;  /* 0x000000117575d224 */ /* 0x000fe200078e0202 */
[----:B------:R-:W-:Y:S04]  /*11ca0*/  BSSY B1, `(.L_x_480) ;  /* 0x0000006000017945 */ /* 0x000fe80003800000 */
[----:B------:R0:W-:Y:S01]  /*11cb0*/  @!P5 STG.E.U8 desc[UR36][R6.64+0xb9], R117 ;  /* 0x0000b9750600d986 */ /* 0x0001e2000c101124 */
[----:B------:R-:W-:Y:S05]  /*11cc0*/  @P6 BRA `(.L_x_481) ;  /* 0x00000000000c6947 */ /* 0x000fea0003800000 */
[----:B------:R-:W0:Y:S02]  /*11cd0*/  LDG.E.U8 R16, desc[UR36][R156.64+0xb8] ;  /* 0x0000b8249c107981 */ /* 0x000e24000c1e1100 */
[----:B0-----:R-:W-:-:S05]  /*11ce0*/  PRMT R3, R16, 0x8880, RZ ;  /* 0x0000888010037816 */ /* 0x001fca00000000ff */
[----:B------:R-:W-:-:S07]  /*11cf0*/  IMAD R2, R3, R18, RZ ;  /* 0x0000001203027224 */ /* 0x000fce00078e02ff */
.L_x_481:
[----:B------:R-:W-:Y:S05]  /*11d00*/  BSYNC B1 ;  /* 0x0000000000017941 */ /* 0x000fea0003800000 */
.L_x_480:
[----:B0-----:R-:W-:Y:S01]  /*11d10*/  @!P6 IMAD R3, R118, R17, R2 ;  /* 0x000000117603e224 */ /* 0x001fe200078e0202 */
[----:B------:R-:W-:Y:S04]  /*11d20*/  BSSY B1, `(.L_x_482) ;  /* 0x0000006000017945 */ /* 0x000fe80003800000 */
[----:B------:R0:W-:Y:S01]  /*11d30*/  @!P6 STG.E.U8 desc[UR36][R8.64+0xb8], R3 ;  /* 0x0000b8030800e986 */ /* 0x0001e2000c101124 */
[----:B------:R-:W-:Y:S05]  /*11d40*/  @P1 BRA `(.L_x_483) ;  /* 0x00000000000c1947 */ /* 0x000fea0003800000 */
[----:B------:R-:W0:Y:S02]  /*11d50*/  LDG.E.U8 R16, desc[UR36][R156.64+0xb9] ;  /* 0x0000b9249c107981 */ /* 0x000e24000c1e1100 */
[----:B0-----:R-:W-:-:S05]  /*11d60*/  PRMT R3, R16, 0x8880, RZ ;  /* 0x0000888010037816 */ /* 0x001fca00000000ff */
[----:B------:R-:W-:-:S07]  /*11d70*/  IMAD R2, R3, R18, RZ ;  /* 0x0000001203027224 */ /* 0x000fce00078e02ff */
.L_x_483:
[----:B------:R-:W-:Y:S05]  /*11d80*/  BSYNC B1 ;  /* 0x0000000000017941 */ /* 0x000fea0003800000 */
.L_x_482:
        /* <DEDUP_REMOVED lines=12> */
.L_x_485:
[----:B------:R-:W-:Y:S05]  /*11e50*/  BSYNC B1 ;  /* 0x0000000000017941 */ /* 0x000fea0003800000 */
.L_x_484:
[----:B0-----:R-:W-:Y:S01]  /*11e60*/  @!P4 IMAD R3, R120, R17, R2 ;  /* 0x000000117803c224 */ /* 0x001fe200078e0202 */
[----:B------:R-:W-:Y:S04]  /*11e70*/  BSSY B1, `(.L_x_486) ;  /* 0x0000006000017945 */ /* 0x000fe80003800000 */
[----:B------:R0:W-:Y:S01]  /*11e80*/  @!P4 STG.E.U8 desc[UR36][R6.64+0xc0], R3 ;  /* 0x0000c0030600c986 */ /* 0x0001e2000c101124 */
[----:B------:R-:W-:Y:S05]  /*11e90*/  @P3 BRA `(.L_x_487) ;  /* 0x00000000000c3947 */ /* 0x000fea0003800000 */
[----:B------:R-:W0:Y:S02]  /*11ea0*/  LDG.E.U8 R16, desc[UR36][R14.64+0xc1] ;  /* 0x0000c1240e107981 */ /* 0x000e24000c1e1100 */
[----:B0-----:R-:W-:-:S05]  /*11eb0*/  PRMT R3, R16, 0x8880, RZ ;  /* 0x0000888010037816 */ /* 0x001fca00000000ff */
[----:B------:R-:W-:-:S07]  /*11ec0*/  IMAD R2, R3, R18, RZ ;  /* 0x0000001203027224 */ /* 0x000fce00078e02ff */
.L_x_487:
[----:B------:R-:W-:Y:S05]  /*11ed0*/  BSYNC B1 ;  /* 0x0000000000017941 */ /* 0x000fea0003800000 */
.L_x_486:
[----:B------:R-:W-:Y:S01]  /*11ee0*/  @!P3 IMAD R121, R121, R17, R2 ;  /* 0x000000117979b224 */ /* 0x000fe200078e0202 */
[----:B------:R-:W-:Y:S04]  /*11ef0*/  BSSY B1, `(.L_x_488) ;  /* 0x0000006000017945 */ /* 0x000fe80003800000 */
[----:B------:R0:W-:Y:S01]  /*11f00*/  @!P3 STG.E.U8 desc[UR36][R6.64+0xc1], R121 ;  /* 0x0000c1790600b986 */ /* 0x0001e2000c101124 */
[----:B------:R-:W-:Y:S05]  /*11f10*/  @P5 BRA `(.L_x_489) ;  /* 0x00000000000c5947 */ /* 0x000fea0003800000 */
[----:B------:R-:W0:Y:S02]  /*11f20*/  LDG.E.U8 R16, desc[UR36][R156.64+0xc0] ;  /* 0x0000c0249c107981 */ /* 0x000e24000c1e1100 */
[----:B0-----:R-:W-:-:S05]  /*11f30*/  PRMT R3, R16, 0x8880, RZ ;  /* 0x0000888010037816 */ /* 0x001fca00000000ff */
[----:B------:R-:W-:-:S07]  /*11f40*/  IMAD R2, R3, R18, RZ ;  /* 0x0000001203027224 */ /* 0x000fce00078e02ff */
.L_x_489:
[----:B------:R-:W-:Y:S05]  /*11f50*/  BSYNC B1 ;  /* 0x0000000000017941 */ /* 0x000fea0003800000 */
.L_x_488:
[----:B0-----:R-:W-:Y:S01]  /*11f60*/  @!P5 IMAD R3, R122, R17, R2 ;  /* 0x000000117a03d224 */ /* 0x001fe200078e0202 */
[----:B------:R-:W-:Y:S04]  /*11f70*/  BSSY B1, `(.L_x_490) ;  /* 0x0000006000017945 */ /* 0x000fe80003800000 */
[----:B------:R0:W-:Y:S01]  /*11f80*/  @!P5 STG.E.U8 desc[UR36][R8.64+0xc0], R3 ;  /* 0x0000c0030800d986 */ /* 0x0001e2000c101124 */
[----:B------:R-:W-:Y:S05]  /*11f90*/  @P6 BRA `(.L_x_491) ;  /* 0x00000000000c6947 */ /* 0x000fea0003800000 */
[----:B------:R-:W0:Y:S02]  /*11fa0*/  LDG.E.U8 R16, desc[UR36][R156.64+0xc1] ;  /* 0x0000c1249c107981 */ /* 0x000e24000c1e1100 */
[----:B0-----:R-:W-:-:S05]  /*11fb0*/  PRMT R3, R16, 0x8880, RZ ;  /* 0x0000888010037816 */ /* 0x001fca00000000ff */
[----:B------:R-:W-:-:S07]  /*11fc0*/  IMAD R2, R3, R18, RZ ;  /* 0x0000001203027224 */ /* 0x000fce00078e02ff */
.L_x_491:
[----:B------:R-:W-:Y:S05]  /*11fd0*/  BSYNC B1 ;  /* 0x0000000000017941 */ /* 0x000fea0003800000 */
.L_x_490:
[----:B------:R-:W-:Y:S01]  /*11fe0*/  @!P6 IMAD R123, R123, R17, R2 ;  /* 0x000000117b7be224 */ /* 0x000fe200078e0202 */
[----:B------:R-:W-:Y:S04]  /*11ff0*/  BSSY B1, `(.L_x_492) ;  /* 0x0000006000017945 */ /* 0x000fe80003800000 */
[----:B------:R0:W-:Y:S01]  /*12000*/  @!P6 STG.E.U8 desc[UR36][R8.64+0xc1], R123 ;  /* 0x0000c17b0800e986 */ /* 0x0001e2000c101124 */
[----:B------:R-:W-:Y:S05]  /*12010*/  @P1 BRA `(.L_x_493) ;  /* 0x00000000000c1947 */ /* 0x000fea0003800000 */
[----:B------:R-:W0:Y:S02]  /*12020*/  LDG.E.U8 R16, desc[UR36][R14.64+0xc8] ;  /* 0x0000c8240e107981 */ /* 0x000e24000c1e1100 */
[----:B0-----:R-:W-:-:S05]  /*12030*/  PRMT R3, R16, 0x8880, RZ ;  /* 0x0000888010037816 */ /* 0x001fca00000000ff */
[----:B------:R-:W-:-:S07]  /*12040*/  IMAD R2, R3, R18, RZ ;  /* 0x0000001203027224 */ /* 0x000fce00078e02ff */
.L_x_493:
[----:B------:R-:W-:Y:S05]  /*12050*/  BSYNC B1 ;  /* 0x0000000000017941 */ /* 0x000fea0003800000 */
.L_x_492:
        /* <DEDUP_REMOVED lines=12> */
.L_x_495:
[----:B------:R-:W-:Y:S05]  /*12120*/  BSYNC B1 ;  /* 0x0000000000017941 */ /* 0x000fea0003800000 */
.L_x_494:
[----:B------:R-:W-:Y:S01]  /*12130*/  @!P4 IMAD R125, R125, R17, R2 ;  /* 0x000000117d7dc224 */ /* 0x000fe200078e0202 */
[----:B------:R-:W-:Y:S04]  /*12140*/  BSSY B1, `(.L_x_496) ;  /* 0x0000006000017945 */ /* 0x000fe80003800000 */
[----:B------:R0:W-:Y:S01]  /*12150*/  @!P4 STG.E.U8 desc[UR36][R6.64+0xc9], R125 ;  /* 0x0000c97d0600c986 */ /* 0x0001e2000c101124 */
[----:B------:R-:W-:Y:S05]  /*12160*/  @P3 BRA `(.L_x_497) ;  /* 0x00000000000c3947 */ /* 0x000fea0003800000 */
[----:B------:R-:W0:Y:S02]  /*12170*/  LDG.E.U8 R16, desc[UR36][R156.64+0xc8] ;  /* 0x0000c8249c107981 */ /* 0x000e24000c1e1100 */
[----:B0-----:R-:W-:-:S05]  /*12180*/  PRMT R3, R16, 0x8880, RZ ;  /* 0x0000888010037816 */ /* 0x001fca00000000ff */
[----:B------:R-:W-:-:S07]  /*12190*/  IMAD R2, R3, R18, RZ ;  /* 0x0000001203027224 */ /* 0x000fce00078e02ff */
.L_x_497:
[----:B------:R-:W-:Y:S05]  /*121a0*/  BSYNC B1 ;  /* 0x0000000000017941 */ /* 0x000fea0003800000 */
.L_x_496:
[----:B0-----:R-:W-:Y:S01]  /*121b0*/  @!P3 IMAD R3, R126, R17, R2 ;  /* 0x000000117e03b224 */ /* 0x001fe200078e0202 */
[----:B------:R-:W-:Y:S04]  /*121c0*/  BSSY B1, `(.L_x_498) ;  /* 0x0000006000017945 */ /* 0x000fe80003800000 */
[----:B------:R0:W-:Y:S01]  /*121d0*/  @!P3 STG.E.U8 desc[UR36][R8.64+0xc8], R3 ;  /* 0x0000c8030800b986 */ /* 0x0001e2000c101124 */
[----:B------:R-:W-:Y:S05]  /*121e0*/  @P5 BRA `(.L_x_499) ;  /* 0x00000000000c5947 */ /* 0x000fea0003800000 */
[----:B------:R-:W0:Y:S02]  /*121f0*/  LDG.E.U8 R16, desc[UR36][R156.64+0xc9] ;  /* 0x0000c9249c107981 */ /* 0x000e24000c1e1100 */
[----:B0-----:R-:W-:-:S05]  /*12200*/  PRMT R3, R16, 0x8880, RZ ;  /* 0x0000888010037816 */ /* 0x001fca00000000ff */
[----:B------:R-:W-:-:S07]  /*12210*/  IMAD R2, R3, R18, RZ ;  /* 0x0000001203027224 */ /* 0x000fce00078e02ff */
.L_x_499:
[----:B------:R-:W-:Y:S05]  /*12220*/  BSYNC B1 ;  /* 0x0000000000017941 */ /* 0x000fea0003800000 */
.L_x_498:
[----:B------:R-:W-:Y:S01]  /*12230*/  @!P5 IMAD R127, R127, R17, R2 ;  /* 0x000000117f7fd224 */ /* 0x000fe200078e0202 */
[----:B------:R-:W-:Y:S04]  /*12240*/  BSSY B1, `(.L_x_500) ;  /* 0x0000006000017945 */ /* 0x000fe80003800000 */
[----:B------:R0:W-:Y:S01]  /*12250*/  @!P5 STG.E.U8 desc[UR36][R8.64+0xc9], R127 ;  /* 0x0000c97f0800d986 */ /* 0x0001e2000c101124 */
[----:B------:R-:W-:Y:S05]  /*12260*/  @P6 BRA `(.L_x_501) ;  /* 0x00000000000c6947 */ /* 0x000fea0003800000 */
[----:B------:R-:W0:Y:S02]  /*12270*/  LDG.E.U8 R16, desc[UR36][R14.64+0xd0] ;  /* 0x0000d0240e107981 */ /* 0x000e24000c1e1100 */
[----:B0-----:R-:W-:-:S05]  /*12280*/  PRMT R3, R16, 0x8880, RZ ;  /* 0x0000888010037816 */ /* 0x001fca00000000ff */
[----:B------:R-:W-:-:S07]  /*12290*/  IMAD R2, R3, R18, RZ ;  /* 0x0000001203027224 */ /* 0x000fce00078e02ff */
.L_x_501:
[----:B------:R-:W-:Y:S05]  /*122a0*/  BSYNC B1 ;  /* 0x0000000000017941 */ /* 0x000fea0003800000 */
.L_x_500:
[----:B0-----:R-:W-:Y:S01]  /*122b0*/  @!P6 IMAD R3, R128, R17, R2 ;  /* 0x000000118003e224 */ /* 0x001fe200078e0202 */
[----:B------:R-:W-:Y:S04]  /*122c0*/  BSSY B1, `(.L_x_502) ;  /* 0x0000006000017945 */ /* 0x000fe80003800000 */
[----:B------:R0:W-:Y:S01]  /*122d0*/  @!P6 STG.E.U8 desc[UR36][R6.64+0xd0], R3 ;  /* 0x0000d0030600e986 */ /* 0x0001e2000c101124 */
[----:B------:R-:W-:Y:S05]  /*122e0*/  @P1 BRA `(.L_x_503) ;  /* 0x00000000000c1947 */ /* 0x000fea0003800000 */
[----:B------:R-:W0:Y:S02]  /*122f0*/  LDG.E.U8 R16, desc[UR36][R14.64+0xd1] ;  /* 0x0000d1240e107981 */ /* 0x000e24000c1e1100 */
[----:B0-----:R-:W-:-:S05]  /*12300*/  PRMT R3, R16, 0x8880, RZ ;  /* 0x0000888010037816 */ /* 0x001fca00000000ff */
[----:B------:R-:W-:-:S07]  /*12310*/  IMAD R2, R3, R18, RZ ;  /* 0x0000001203027224 */ /* 0x000fce00078e02ff */
.L_x_503:
[----:B------:R-:W-:Y:S05]  /*12320*/  BSYNC B1 ;  /* 0x0000000000017941 */ /* 0x000fea0003800000 */
.L_x_502:
        /* <DEDUP_REMOVED lines=12> */
.L_x_505:
[----:B------:R-:W-:Y:S05]  /*123f0*/  BSYNC B1 ;  /* 0x0000000000017941 */ /* 0x000fea0003800000 */
.L_x_504:
[----:B0-----:R-:W-:Y:S01]  /*12400*/  @!P4 IMAD R3, R130, R17, R2 ;  /* 0x000000118203c224 */ /* 0x001fe200078e0202 */
[----:B------:R-:W-:Y:S04]  /*12410*/  BSSY B1, `(.L_x_506) ;  /* 0x0000006000017945 */ /* 0x000fe80003800000 */
[----:B------:R0:W-:Y:S01]  /*12420*/  @!P4 STG.E.U8 desc[UR36][R8.64+0xd0], R3 ;  /* 0x0000d0030800c986 */ /* 0x0001e2000c101124 */
[----:B------:R-:W-:Y:S05]  /*12430*/  @P3 BRA `(.L_x_507) ;  /* 0x00000000000c3947 */ /* 0x000fea0003800000 */
[----:B------:R-:W0:Y:S02]  /*12440*/  LDG.E.U8 R16, desc[UR36][R156.64+0xd1] ;  /* 0x0000d1249c107981 */ /* 0x000e24000c1e1100 */
[----:B0-----:R-:W-:-:S05]  /*12450*/  PRMT R3, R16, 0x8880, RZ ;  /* 0x0000888010037816 */ /* 0x001fca00000000ff */
[----:B------:R-:W-:-:S07]  /*12460*/  IMAD R2, R3, R18, RZ ;  /* 0x0000001203027224 */ /* 0x000fce00078e02ff */
.L_x_507:
[----:B------:R-:W-:Y:S05]  /*12470*/  BSYNC B1 ;  /* 0x0000000000017941 */ /* 0x000fea0003800000 */
.L_x_506:
[----:B------:R-:W-:Y:S01]  /*12480*/  @!P3 IMAD R131, R131, R17, R2 ;  /* 0x000000118383b224 */ /* 0x000fe200078e0202 */
[----:B------:R-:W-:Y:S04]  /*12490*/  BSSY B1, `(.L_x_508) ;  /* 0x0000006000017945 */ /* 0x000fe80003800000 */
[----:B------:R0:W-:Y:S01]  /*124a0*/  @!P3 STG.E.U8 desc[UR36][R8.64+0xd1], R131 ;  /* 0x0000d1830800b986 */ /* 0x0001e2000c101124 */
[----:B------:R-:W-:Y:S05]  /*124b0*/  @P5 BRA `(.L_x_509) ;  /* 0x00000000000c5947 */ /* 0x000fea0003800000 */
[----:B------:R-:W0:Y:S02]  /*124c0*/  LDG.E.U8 R16, desc[UR36][R14.64+0xd8] ;  /* 0x0000d8240e107981 */ /* 0x000e24000c1e1100 */
[----:B0-----:R-:W-:-:S05]  /*124d0*/  PRMT R3, R16, 0x8880, RZ ;  /* 0x0000888010037816 */ /* 0x001fca00000000ff */
[----:B------:R-:W-:-:S07]  /*124e0*/  IMAD R2, R3, R18, RZ ;  /* 0x0000001203027224 */ /* 0x000fce00078e02ff */
.L_x_509:
[----:B------:R-:W-:Y:S05]  /*124f0*/  BSYNC B1 ;  /* 0x0000000000017941 */ /* 0x000fea0003800000 */
.L_x_508:
[----:B0-----:R-:W-:Y:S01]  /*12500*/  @!P5 IMAD R3, R132, R17, R2 ;  /* 0x000000118403d224 */ /* 0x001fe200078e0202 */
[----:B------:R-:W-:Y:S04]  /*12510*/  BSSY B1, `(.L_x_510) ;  /* 0x0000006000017945 */ /* 0x000fe80003800000 */
[----:B------:R0:W-:Y:S01]  /*12520*/  @!P5 STG.E.U8 desc[UR36][R6.64+0xd8], R3 ;  /* 0x0000d8030600d986 */ /* 0x0001e2000c101124 */
[----:B------:R-:W-:Y:S05]  /*12530*/  @P6 BRA `(.L_x_511) ;  /* 0x00000000000c6947 */ /* 0x000fea0003800000 */
[----:B------:R-:W0:Y:S02]  /*12540*/  LDG.E.U8 R16, desc[UR36][R14.64+0xd9] ;  /* 0x0000d9240e107981 */ /* 0x000e24000c1e1100 */
[----:B0-----:R-:W-:-:S05]  /*12550*/  PRMT R3, R16, 0x8880, RZ ;  /* 0x0000888010037816 */ /* 0x001fca00000000ff */
[----:B------:R-:W-:-:S07]  /*12560*/  IMAD R2, R3, R18, RZ ;  /* 0x0000001203027224 */ /* 0x000fce00078e02ff */
.L_x_511:
[----:B------:R-:W-:Y:S05]  /*12570*/  BSYNC B1 ;  /* 0x0000000000017941 */ /* 0x000fea0003800000 */
.L_x_510:
[----:B------:R-:W-:Y:S01]  /*12580*/  @!P6 IMAD R133, R133, R17, R2 ;  /* 0x000000118585e224 */ /* 0x000fe200078e0202 */
[----:B------:R-:W-:Y:S04]  /*12590*/  BSSY B1, `(.L_x_512) ;  /* 0x0000006000017945 */ /* 0x000fe80003800000 */
[----:B------:R0:W-:Y:S01]  /*125a0*/  @!P6 STG.E.U8 desc[UR36][R6.64+0xd9], R133 ;  /* 0x0000d9850600e986 */ /* 0x0001e2000c101124 */
[----:B------:R-:W-:Y:S05]  /*125b0*/  @P1 BRA `(.L_x_513) ;  /* 0x00000000000c1947 */ /* 0x000fea0003800000 */
[----:B------:R-:W0:Y:S02]  /*125c0*/  LDG.E.U8 R16, desc[UR36][R156.64+0xd8] ;  /* 0x0000d8249c107981 */ /* 0x000e24000c1e1100 */
[----:B0-----:R-:W-:-:S05]  /*125d0*/  PRMT R3, R16, 0x8880, RZ ;  /* 0x0000888010037816 */ /* 0x001fca00000000ff */
[----:B------:R-:W-:-:S07]  /*125e0*/  IMAD R2, R3, R18, RZ ;  /* 0x0000001203027224 */ /* 0x000fce00078e02ff */
.L_x_513:
[----:B------:R-:W-:Y:S05]  /*125f0*/  BSYNC B1 ;  /* 0x0000000000017941 */ /* 0x000fea0003800000 */
.L_x_512:
        /* <DEDUP_REMOVED lines=12> */
.L_x_515:
[----:B------:R-:W-:Y:S05]  /*126c0*/  BSYNC B1 ;  /* 0x0000000000017941 */ /* 0x000fea0003800000 */
.L_x_514:
[----:B------:R-:W-:Y:S01]  /*126d0*/  @!P4 IMAD R135, R135, R17, R2 ;  /* 0x000000118787c224 */ /* 0x000fe200078e0202 */
[----:B------:R-:W-:Y:S04]  /*126e0*/  BSSY B1, `(.L_x_516) ;  /* 0x0000006000017945 */ /* 0x000fe80003800000 */
[----:B------:R0:W-:Y:S01]  /*126f0*/  @!P4 STG.E.U8 desc[UR36][R8.64+0xd9], R135 ;  /* 0x0000d9870800c986 */ /* 0x0001e2000c101124 */
[----:B------:R-:W-:Y:S05]  /*12700*/  @P3 BRA `(.L_x_517) ;  /* 0x00000000000c3947 */ /* 0x000fea0003800000 */
[----:B------:R-:W0:Y:S02]  /*12710*/  LDG.E.U8 R16, desc[UR36][R14.64+0xe0] ;  /* 0x0000e0240e107981 */ /* 0x000e24000c1e1100 */
[----:B0-----:R-:W-:-:S05]  /*12720*/  PRMT R3, R16, 0x8880, RZ ;  /* 0x0000888010037816 */ /* 0x001fca00000000ff */
[----:B------:R-:W-:-:S07]  /*12730*/  IMAD R2, R3, R18, RZ ;  /* 0x0000001203027224 */ /* 0x000fce00078e02ff */
.L_x_517:
[----:B------:R-:W-:Y:S05]  /*12740*/  BSYNC B1 ;  /* 0x0000000000017941 */ /* 0x000fea0003800000 */
.L_x_516:
[----:B0-----:R-:W-:Y:S01]  /*12750*/  @!P3 IMAD R3, R136, R17, R2 ;  /* 0x000000118803b224 */ /* 0x001fe200078e0202 */
[----:B------:R-:W-:Y:S04]  /*12760*/  BSSY B1, `(.L_x_518) ;  /* 0x0000006000017945 */ /* 0x000fe80003800000 */
[----:B------:R0:W-:Y:S01]  /*12770*/  @!P3 STG.E.U8 desc[UR36][R6.64+0xe0], R3 ;  /* 0x0000e0030600b986 */ /* 0x0001e2000c101124 */
[----:B------:R-:W-:Y:S05]  /*12780*/  @P5 BRA `(.L_x_519) ;  /* 0x00000000000c5947 */ /* 0x000fea0003800000 */
[----:B------:R-:W0:Y:S02]  /*12790*/  LDG.E.U8 R16, desc[UR36][R14.64+0xe1] ;  /* 0x0000e1240e107981 */ /* 0x000e24000c1e1100 */
[----:B0-----:R-:W-:-:S05]  /*127a0*/  PRMT R3, R16, 0x8880, RZ ;  /* 0x0000888010037816 */ /* 0x001fca00000000ff */
[----:B------:R-:W-:-:S07]  /*127b0*/  IMAD R2, R3, R18, RZ ;  /* 0x0000001203027224 */ /* 0x000fce00078e02ff */
.L_x_519:
[----:B------:R-:W-:Y:S05]  /*127c0*/  BSYNC B1 ;  /* 0x0000000000017941 */ /* 0x000fea0003800000 */
.L_x_518:
[----:B------:R-:W-:Y:S01]  /*127d0*/  @!P5 IMAD R137, R137, R17, R2 ;  /* 0x000000118989d224 */ /* 0x000fe200078e0202 */
[----:B------:R-:W-:Y:S04]  /*127e0*/  BSSY B1, `(.L_x_520) ;  /* 0x0000006000017945 */ /* 0x000fe80003800000 */
[----:B------:R0:W-:Y:S01]  /*127f0*/  @!P5 STG.E.U8 desc[UR36][R6.64+0xe1], R137 ;  /* 0x0000e1890600d986 */ /* 0x0001e2000c101124 */
[----:B------:R-:W-:Y:S05]  /*12800*/  @P6 BRA `(.L_x_521) ;  /* 0x00000000000c6947 */ /* 0x000fea0003800000 */
[----:B------:R-:W0:Y:S02]  /*12810*/  LDG.E.U8 R16, desc[UR36][R156.64+0xe0] ;  /* 0x0000e0249c107981 */ /* 0x000e24000c1e1100 */
[----:B0-----:R-:W-:-:S05]  /*12820*/  PRMT R3, R16, 0x8880, RZ ;  /* 0x0000888010037816 */ /* 0x001fca00000000ff */
[----:B------:R-:W-:-:S07]  /*12830*/  IMAD R2, R3, R18, RZ ;  /* 0x0000001203027224 */ /* 0x000fce00078e02ff */
.L_x_521:
[----:B------:R-:W-:Y:S05]  /*12840*/  BSYNC B1 ;  /* 0x0000000000017941 */ /* 0x000fea0003800000 */
.L_x_520:
[----:B0-----:R-:W-:Y:S01]  /*12850*/  @!P6 IMAD R3, R138, R17, R2 ;  /* 0x000000118a03e224 */ /* 0x001fe200078e0202 */
[----:B------:R-:W-:Y:S04]  /*12860*/  BSSY B1, `(.L_x_522) ;  /* 0x0000006000017945 */ /* 0x000fe80003800000 */
[----:B------:R0:W-:Y:S01]  /*12870*/  @!P6 STG.E.U8 desc[UR36][R8.64+0xe0], R3 ;  /* 0x0000e0030800e986 */ /* 0x0001e2000c101124 */
[----:B------:R-:W-:Y:S05]  /*12880*/  @P1 BRA `(.L_x_523) ;  /* 0x00000000000c1947 */ /* 0x000fea0003800000 */
[----:B------:R-:W0:Y:S02]  /*12890*/  LDG.E.U8 R16, desc[UR36][R156.64+0xe1] ;  /* 0x0000e1249c107981 */ /* 0x000e24000c1e1100 */
[----:B0-----:R-:W-:-:S05]  /*128a0*/  PRMT R3, R16, 0x8880, RZ ;  /* 0x0000888010037816 */ /* 0x001fca00000000ff */
[----:B------:R-:W-:-:S07]  /*128b0*/  IMAD R2, R3, R18, RZ ;  /* 0x0000001203027224 */ /* 0x000fce00078e02ff */
.L_x_523:
[----:B------:R-:W-:Y:S05]  /*128c0*/  BSYNC B1 ;  /* 0x0000000000017941 */ /* 0x000fea0003800000 */
.L_x_522:
        /* <DEDUP_REMOVED lines=12> */
.L_x_525:
[----:B------:R-:W-:Y:S05]  /*12990*/  BSYNC B1 ;  /* 0x0000000000017941 */ /* 0x000fea0003800000 */
.L_x_524:
[----:B0-----:R-:W-:Y:S01]  /*129a0*/  @!P5 IMAD R3, R140, R17, R2 ;  /* 0x000000118c03d224 */ /* 0x001fe200078e0202 */
[----:B------:R-:W-:Y:S04]  /*129b0*/  BSSY B1, `(.L_x_526) ;  /* 0x0000006000017945 */ /* 0x000fe80003800000 */
[----:B------:R0:W-:Y:S01]  /*129c0*/  @!P5 STG.E.U8 desc[UR36][R6.64+0xe8], R3 ;  /* 0x0000e8030600d986 */ /* 0x0001e2000c101124 */
[----:B------:R-:W-:Y:S05]  /*129d0*/  @P3 BRA `(.L_x_527) ;  /* 0x00000000000c3947 */ /* 0x000fea0003800000 */
[----:B------:R-:W0:Y:S02]  /*129e0*/  LDG.E.U8 R16, desc[UR36][R14.64+0xe9] ;  /* 0x0000e9240e107981 */ /* 0x000e24000c1e1100 */
[----:B0-----:R-:W-:-:S05]  /*129f0*/  PRMT R3, R16, 0x8880, RZ ;  /* 0x0000888010037816 */ /* 0x001fca00000000ff */
[----:B------:R-:W-:-:S07]  /*12a00*/  IMAD R2, R3, R18, RZ ;  /* 0x0000001203027224 */ /* 0x000fce00078e02ff */
.L_x_527:
[----:B------:R-:W-:Y:S05]  /*12a10*/  BSYNC B1 ;  /* 0x0000000000017941 */ /* 0x000fea0003800000 */
.L_x_526:
[----:B------:R-:W-:Y:S01]  /*12a20*/  @!P3 IMAD R141, R141, R17, R2 ;  /* 0x000000118d8db224 */ /* 0x000fe200078e0202 */
[----:B------:R-:W-:Y:S04]  /*12a30*/  BSSY B1, `(.L_x_528) ;  /* 0x0000006000017945 */ /* 0x000fe80003800000 */
[----:B------:R0:W-:Y:S01]  /*12a40*/  @!P3 STG.E.U8 desc[UR36][R6.64+0xe9], R141 ;  /* 0x0000e98d0600b986 */ /* 0x0001e2000c101124 */
[----:B------:R-:W-:Y:S05]  /*12a50*/  @P1 BRA `(.L_x_529) ;  /* 0x00000000000c1947 */ /* 0x000fea0003800000 */
[----:B------:R-:W0:Y:S02]  /*12a60*/  LDG.E.U8 R16, desc[UR36][R156.64+0xe8] ;  /* 0x0000e8249c107981 */ /* 0x000e24000c1e1100 */
[----:B0-----:R-:W-:-:S05]  /*12a70*/  PRMT R3, R16, 0x8880, RZ ;  /* 0x0000888010037816 */ /* 0x001fca00000000ff */
[----:B------:R-:W-:-:S07]  /*12a80*/  IMAD R2, R3, R18, RZ ;  /* 0x0000001203027224 */ /* 0x000fce00078e02ff */
.L_x_529:
[----:B------:R-:W-:Y:S05]  /*12a90*/  BSYNC B1 ;  /* 0x0000000000017941 */ /* 0x000fea0003800000 */
.L_x_528:
[----:B0-----:R-:W-:Y:S01]  /*12aa0*/  @!P1 IMAD R3, R142, R17, R2 ;  /* 0x000000118e039224 */ /* 0x001fe200078e0202 */
[----:B------:R-:W-:Y:S04]  /*12ab0*/  BSSY B1, `(.L_x_530) ;  /* 0x0000006000017945 */ /* 0x000fe80003800000 */
[----:B------:R0:W-:Y:S01]  /*12ac0*/  @!P1 STG.E.U8 desc[UR36][R8.64+0xe8], R3 ;  /* 0x0000e80308009986 */ /* 0x0001e2000c101124 */
[----:B------:R-:W-:Y:S05]  /*12ad0*/  @P6 BRA `(.L_x_531) ;  /* 0x00000000000c6947 */ /* 0x000fea0003800000 */
[----:B------:R-:W0:Y:S02]  /*12ae0*/  LDG.E.U8 R16, desc[UR36][R156.64+0xe9] ;  /* 0x0000e9249c107981 */ /* 0x000e24000c1e1100 */
[----:B0-----:R-:W-:-:S05]  /*12af0*/  PRMT R3, R16, 0x8880, RZ ;  /* 0x0000888010037816 */ /* 0x001fca00000000ff */
[----:B------:R-:W-:-:S07]  /*12b00*/  IMAD R2, R3, R18, RZ ;  /* 0x0000001203027224 */ /* 0x000fce00078e02ff */
.L_x_531:
[----:B------:R-:W-:Y:S05]  /*12b10*/  BSYNC B1 ;  /* 0x0000000000017941 */ /* 0x000fea0003800000 */
.L_x_530:
[----:B------:R-:W-:Y:S01]  /*12b20*/  @!P6 IMAD R143, R143, R17, R2 ;  /* 0x000000118f8fe224 */ /* 0x000fe200078e0202 */
[----:B------:R-:W-:Y:S04]  /*12b30*/  BSSY B1, `(.L_x_532) ;  /* 0x0000006000017945 */ /* 0x000fe80003800000 */
[----:B------:R0:W-:Y:S01]  /*12b40*/  @!P6 STG.E.U8 desc[UR36][R8.64+0xe9], R143 ;  /* 0x0000e98f0800e986 */ /* 0x0001e2000c101124 */
[----:B------:R-:W-:Y:S05]  /*12b50*/  @P4 BRA `(.L_x_533) ;  /* 0x00000000000c4947 */ /* 0x000fea0003800000 */
[----:B------:R-:W0:Y:S02]  /*12b60*/  LDG.E.U8 R16, desc[UR36][R14.64+0xf0] ;  /* 0x0000f0240e107981 */ /* 0x000e24000c1e1100 */
[----:B0-----:R-:W-:-:S05]  /*12b70*/  PRMT R3, R16, 0x8880, RZ ;  /* 0x0000888010037816 */ /* 0x001fca00000000ff */
[----:B------:R-:W-:-:S07]  /*12b80*/  IMAD R2, R3, R18, RZ ;  /* 0x0000001203027224 */ /* 0x000fce00078e02ff */
.L_x_533:
[----:B------:R-:W-:Y:S05]  /*12b90*/  BSYNC B1 ;  /* 0x0000000000017941 */ /* 0x000fea0003800000 */
.L_x_532:
[----:B------:R-:W-:Y:S01]  /*12ba0*/  ISETP.LT.OR P3, PT, R0, 0xf2, !P2 ;  /* 0x000000f20000780c */ /* 0x000fe20005761670 */
[----:B0-----:R-:W-:Y:S01]  /*12bb0*/  @!P4 IMAD R3, R144, R17, R2 ;  /* 0x000000119003c224 */ /* 0x001fe200078e0202 */
[----:B------:R-:W-:Y:S01]  /*12bc0*/  BSSY B1, `(.L_x_534) ;  /* 0x000000b000017945 */ /* 0x000fe20003800000 */
[C---:B------:R-:W-:Y:S02]  /*12bd0*/  ISETP.LT.OR P1, PT, R0.reuse, 0xf1, !P0 ;  /* 0x000000f10000780c */ /* 0x040fe40004721670 */
[C---:B------:R-:W-:Y:S01]  /*12be0*/  ISETP.LT.OR P5, PT, R0.reuse, 0xf2, !P0 ;  /* 0x000000f20000780c */ /* 0x040fe200047a1670 */
[----:B------:R0:W-:Y:S01]  /*12bf0*/  @!P4 STG.E.U8 desc[UR36][R6.64+0xf0], R3 ;  /* 0x0000f0030600c986 */ /* 0x0001e2000c101124 */
[C---:B------:R-:W-:Y:S02]  /*12c00*/  ISETP.LT.OR P4, PT, R0.reuse, 0xf9, !P2 ;  /* 0x000000f90000780c */ /* 0x040fe40005781670 */
[C---:B------:R-:W-:Y:S02]  /*12c10*/  ISETP.LT.OR P2, PT, R0.reuse, 0xfa, !P2 ;  /* 0x000000fa0000780c */ /* 0x040fe40005741670 */
[----:B------:R-:W-:-:S02]  /*12c20*/  ISETP.LT.OR P6, PT, R0, 0xf9, !P0 ;  /* 0x000000f90000780c */ /* 0x000fc400047c1670 */
[----:B------:R-:W-:Y:S11]  /*12c30*/  @P3 BRA `(.L_x_535) ;  /* 0x00000000000c3947 */ /* 0x000ff60003800000 */
[----:B------:R-:W0:Y:S02]  /*12c40*/  LDG.E.U8 R16, desc[UR36][R14.64+0xf1] ;  /* 0x0000f1240e107981 */ /* 0x000e24000c1e1100 */
[----:B0-----:R-:W-:-:S05]  /*12c50*/  PRMT R3, R16, 0x8880, RZ ;  /* 0x0000888010037816 */ /* 0x001fca00000000ff */
[----:B------:R-:W-:-:S07]  /*12c60*/  IMAD R2, R3, R18, RZ ;  /* 0x0000001203027224 */ /* 0x000fce00078e02ff */
.L_x_535:
[----:B------:R-:W-:Y:S05]  /*12c70*/  BSYNC B1 ;  /* 0x0000000000017941 */ /* 0x000fea0003800000 */
.L_x_534:
[----:B------:R-:W-:Y:S01]  /*12c80*/  @!P3 IMAD R145, R145, R17, R2 ;  /* 0x000000119191b224 */ /* 0x000fe200078e0202 */
[----:B------:R-:W-:Y:S04]  /*12c90*/  BSSY B1, `(.L_x_536) ;  /* 0x0000006000017945 */ /* 0x000fe80003800000 */
[----:B------:R0:W-:Y:S01]  /*12ca0*/  @!P3 STG.E.U8 desc[UR36][R6.64+0xf1], R145 ;  /* 0x0000f1910600b986 */ /* 0x0001e2000c101124 */
[----:B------:R-:W-:Y:S05]  /*12cb0*/  @P1 BRA `(.L_x_537) ;  /* 0x00000000000c1947 */ /* 0x000fea0003800000 */
[----:B------:R-:W0:Y:S02]  /*12cc0*/  LDG.E.U8 R16, desc[UR36][R156.64+0xf0] ;  /* 0x0000f0249c107981 */ /* 0x000e24000c1e1100 */
[----:B0-----:R-:W-:-:S05]  /*12cd0*/  PRMT R3, R16, 0x8880, RZ ;  /* 0x0000888010037816 */ /* 0x001fca00000000ff */
[----:B------:R-:W-:-:S07]  /*12ce0*/  IMAD R2, R3, R18, RZ ;  /* 0x0000001203027224 */ /* 0x000fce00078e02ff */
.L_x_537:
[----:B------:R-:W-:Y:S05]  /*12cf0*/  BSYNC B1 ;  /* 0x0000000000017941 */ /* 0x000fea0003800000 */
.L_x_536:
[----:B0-----:R-:W-:Y:S01]  /*12d00*/  @!P1 IMAD R3, R146, R17, R2 ;  /* 0x0000001192039224 */ /* 0x001fe200078e0202 */
[----:B------:R-:W-:Y:S04]  /*12d10*/  BSSY B1, `(.L_x_538) ;  /* 0x0000006000017945 */ /* 0x000fe80003800000 */
[----:B------:R0:W-:Y:S01]  /*12d20*/  @!P1 STG.E.U8 desc[UR36][R8.64+0xf0], R3 ;  /* 0x0000f00308009986 */ /* 0x0001e2000c101124 */
[----:B------:R-:W-:Y:S05]  /*12d30*/  @P5 BRA `(.L_x_539) ;  /* 0x00000000000c5947 */ /* 0x000fea0003800000 */
[----:B------:R-:W0:Y:S02]  /*12d40*/  LDG.E.U8 R16, desc[UR36][R156.64+0xf1] ;  /* 0x0000f1249c107981 */ /* 0x000e24000c1e1100 */
[----:B0-----:R-:W-:-:S05]  /*12d50*/  PRMT R3, R16, 0x8880, RZ ;  /* 0x0000888010037816 */ /* 0x001fca00000000ff */
[----:B------:R-:W-:-:S07]  /*12d60*/  IMAD R2, R3, R18, RZ ;  /* 0x0000001203027224 */ /* 0x000fce00078e02ff */
.L_x_539:
[----:B------:R-:W-:Y:S05]  /*12d70*/  BSYNC B1 ;  /* 0x0000000000017941 */ /* 0x000fea0003800000 */
.L_x_538:
[----:B------:R-:W-:Y:S01]  /*12d80*/  @!P5 IMAD R147, R147, R17, R2 ;  /* 0x000000119393d224 */ /* 0x000fe200078e0202 */
[----:B------:R-:W-:Y:S04]  /*12d90*/  BSSY B1, `(.L_x_540) ;  /* 0x0000006000017945 */ /* 0x000fe80003800000 */
[----:B------:R0:W-:Y:S01]  /*12da0*/  @!P5 STG.E.U8 desc[UR36][R8.64+0xf1], R147 ;  /* 0x0000f1930800d986 */ /* 0x0001e2000c101124 */
[----:B------:R-:W-:Y:S05]  /*12db0*/  @P4 BRA `(.L_x_541) ;  /* 0x00000000000c4947 */ /* 0x000fea0003800000 */
[----:B------:R-:W0:Y:S02]  /*12dc0*/  LDG.E.U8 R16, desc[UR36][R14.64+0xf8] ;  /* 0x0000f8240e107981 */ /* 0x000e24000c1e1100 */
[----:B0-----:R-:W-:-:S05]  /*12dd0*/  PRMT R3, R16, 0x8880, RZ ;  /* 0x0000888010037816 */ /* 0x001fca00000000ff */
[----:B------:R-:W-:-:S07]  /*12de0*/  IMAD R2, R3, R18, RZ ;  /* 0x0000001203027224 */ /* 0x000fce00078e02ff */
.L_x_541:
[----:B------:R-:W-:Y:S05]  /*12df0*/  BSYNC B1 ;  /* 0x0000000000017941 */ /* 0x000fea0003800000 */
.L_x_540:
[----:B0-----:R-:W-:Y:S01]  /*12e00*/  @!P4 IMAD R3, R148, R17, R2 ;  /* 0x000000119403c224 */ /* 0x001fe200078e0202 */
[----:B------:R-:W-:Y:S04]  /*12e10*/  BSSY B1, `(.L_x_542) ;  /* 0x0000006000017945 */ /* 0x000fe80003800000 */
[----:B------:R0:W-:Y:S01]  /*12e20*/  @!P4 STG.E.U8 desc[UR36][R6.64+0xf8], R3 ;  /* 0x0000f8030600c986 */ /* 0x0001e2000c101124 */
[----:B------:R-:W-:Y:S05]  /*12e30*/  @P2 BRA `(.L_x_543) ;  /* 0x00000000000c2947 */ /* 0x000fea0003800000 */
[----:B------:R-:W0:Y:S02]  /*12e40*/  LDG.E.U8 R16, desc[UR36][R14.64+0xf9] ;  /* 0x0000f9240e107981 */ /* 0x000e24000c1e1100 */
[----:B0-----:R-:W-:-:S05]  /*12e50*/  PRMT R3, R16, 0x8880, RZ ;  /* 0x0000888010037816 */ /* 0x001fca00000000ff */
[----:B------:R-:W-:-:S07]  /*12e60*/  IMAD R2, R3, R18, RZ ;  /* 0x0000001203027224 */ /* 0x000fce00078e02ff */
.L_x_543:
[----:B------:R-:W-:Y:S05]  /*12e70*/  BSYNC B1 ;  /* 0x0000000000017941 */ /* 0x000fea0003800000 */
.L_x_542:
[----:B------:R-:W-:Y:S01]  /*12e80*/  @!P2 IMAD R149, R149, R17, R2 ;  /* 0x000000119595a224 */ /* 0x000fe200078e0202 */
[----:B------:R-:W-:Y:S04]  /*12e90*/  BSSY B1, `(.L_x_544) ;  /* 0x0000006000017945 */ /* 0x000fe80003800000 */
[----:B------:R0:W-:Y:S01]  /*12ea0*/  @!P2 STG.E.U8 desc[UR36][R6.64+0xf9], R149 ;  /* 0x0000f9950600a986 */ /* 0x0001e2000c101124 */
[----:B------:R-:W-:Y:S05]  /*12eb0*/  @P6 BRA `(.L_x_545) ;  /* 0x00000000000c6947 */ /* 0x000fea0003800000 */
[----:B------:R-:W0:Y:S02]  /*12ec0*/  LDG.E.U8 R16, desc[UR36][R156.64+0xf8] ;  /* 0x0000f8249c107981 */ /* 0x000e24000c1e1100 */
[----:B0-----:R-:W-:-:S05]  /*12ed0*/  PRMT R3, R16, 0x8880, RZ ;  /* 0x0000888010037816 */ /* 0x001fca00000000ff */
[----:B------:R-:W-:-:S07]  /*12ee0*/  IMAD R2, R3, R18, RZ ;  /* 0x0000001203027224 */ /* 0x000fce00078e02ff */
.L_x_545:
[----:B------:R-:W-:Y:S05]  /*12ef0*/  BSYNC B1 ;  /* 0x0000000000017941 */ /* 0x000fea0003800000 */
.L_x_544:
[----:B0-----:R-:W-:Y:S01]  /*12f00*/  @!P6 IMAD R3, R150, R17, R2 ;  /* 0x000000119603e224 */ /* 0x001fe200078e0202 */
[----:B------:R-:W-:Y:S01]  /*12f10*/  ISETP.LT.OR P0, PT, R0, 0xfa, !P0 ;  /* 0x000000fa0000780c */ /* 0x000fe20004701670 */
[----:B------:R-:W-:Y:S03]  /*12f20*/  BSSY B1, `(.L_x_546) ;  /* 0x0000006000017945 */ /* 0x000fe60003800000 */
[----:B------:R0:W-:Y:S09]  /*12f30*/  @!P6 STG.E.U8 desc[UR36][R8.64+0xf8], R3 ;  /* 0x0000f8030800e986 */ /* 0x0001f2000c101124 */
[----:B------:R-:W-:Y:S05]  /*12f40*/  @P0 BRA `(.L_x_547) ;  /* 0x00000000000c0947 */ /* 0x000fea0003800000 */
[----:B------:R-:W0:Y:S02]  /*12f50*/  LDG.E.U8 R16, desc[UR36][R156.64+0xf9] ;  /* 0x0000f9249c107981 */ /* 0x000e24000c1e1100 */
[----:B0-----:R-:W-:-:S05]  /*12f60*/  PRMT R3, R16, 0x8880, RZ ;  /* 0x0000888010037816 */ /* 0x001fca00000000ff */
[----:B------:R-:W-:-:S07]  /*12f70*/  IMAD R2, R3, R18, RZ ;  /* 0x0000001203027224 */ /* 0x000fce00078e02ff */
.L_x_547:
[----:B------:R-:W-:Y:S05]  /*12f80*/  BSYNC B1 ;  /* 0x0000000000017941 */ /* 0x000fea0003800000 */
.L_x_546:
[----:B------:R-:W-:Y:S01]  /*12f90*/  IMAD R151, R151, R17, R2 ;  /* 0x0000001197977224 */ /* 0x000fe200078e0202 */
[----:B------:R-:W-:Y:S06]  /*12fa0*/  @P0 BRA `(.L_x_548) ;  /* 0x0000003800180947 */ /* 0x000fec0003800000 */
[----:B------:R0:W-:Y:S01]  /*12fb0*/  STG.E.U8 desc[UR36][R8.64+0xf9], R151 ;  /* 0x0000f99708007986 */ /* 0x0001e2000c101124 */
[----:B------:R-:W-:Y:S05]  /*12fc0*/  BRA `(.L_x_548) ;  /* 0x0000003800107947 */ /* 0x000fea0003800000 */
.L_x_35:
[----:B------:R-:W2:Y:S04]  /*12fd0*/  LDL.LU R2, [R1] ;  /* 0x0000000001027983 */ /* 0x000ea80000300800 */
[----:B------:R-:W3:Y:S04]  /*12fe0*/  LDL.LU R3, [R1+0xc] ;  /* 0x00000c0001037983 */ /* 0x000ee80000300800 */
[----:B------:R-:W4:Y:S04]  /*12ff0*/  LDL.LU R12, [R1+0x14] ;  /* 0x00001400010c7983 */ /* 0x000f280000300800 */
[----:B------:R-:W5:Y:S04]  /*13000*/  LDL.LU R13, [R1+0x98] ;  /* 0x00009800010d7983 */ /* 0x000f680000300800 */
        /* <DEDUP_REMOVED lines=61> */
[----:B------:R-:W5:Y:S01]  /*133e0*/  LDL.LU R178, [R1+0x194] ;  /* 0x0001940001b27983 */ /* 0x000f620000300800 */
[----:B------:R-:W-:-:S03]  /*133f0*/  ISETP.GE.AND P0, PT, R154, 0x1, PT ;  /* 0x000000019a00780c */ /* 0x000fc60003f06270 */
[----:B------:R-:W5:Y:S04]  /*13400*/  LDL.LU R177, [R1+0x198] ;  /* 0x0001980001b17983 */ /* 0x000f680000300800 */
[----:B------:R-:W5:Y:S04]  /*13410*/  LDL.LU R176, [R1+0x19c] ;  /* 0x00019c0001b07983 */ /* 0x000f680000300800 */
[----:B------:R-:W5:Y:S04]  /*13420*/  LDL.LU R175, [R1+0x1a0] ;  /* 0x0001a00001af7983 */ /* 0x000f680000300800 */
[----:B------:R-:W5:Y:S01]  /*13430*/  LDL.LU R174, [R1+0x1a4] ;  /* 0x0001a40001ae7983 */ /* 0x000f620000300800 */
[----:B------:R-:W-:-:S03]  /*13440*/  ISETP.LT.OR P1, PT, R0, 0x1, !P0 ;  /* 0x000000010000780c */ /* 0x000fc60004721670 */
        /* <DEDUP_REMOVED lines=13> */
[----:B--2---:R-:W-:-:S03]  /*13520*/  @!P1 IMAD R2, R2, R17, RZ ;  /* 0x0000001102029224 */ /* 0x004fc600078e02ff */
        /* <DEDUP_REMOVED lines=9> */
[----:B------:R0:W-:Y:S04]  /*135c0*/  @!P1 STG.E.U8 desc[UR36][R4.64], R2 ;  /* 0x0000000204009986 */ /* 0x0001e8000c101124 */
[----:B0-----:R-:W3:Y:S01]  /*135d0*/  LDL.LU R2, [R1+0x4] ;  /* 0x0000040001027983 */ /* 0x001ee20000300800 */
[----:B------:R-:W-:-:S02]  /*135e0*/  ISETP.LT.OR P1, PT, R0, 0x2, !P0 ;  /* 0x000000020000780c */ /* 0x000fc40004721670 */
[----:B------:R-:W-:-:S11]  /*135f0*/  ISETP.GE.AND P2, PT, R154, 0x9, PT ;  /* 0x000000099a00780c */ /* 0x000fd60003f46270 */
[----:B---3--:R-:W-:-:S05]  /*13600*/  @!P1 IMAD R2, R2, R17, RZ ;  /* 0x0000001102029224 */ /* 0x008fca00078e02ff */
[----:B------:R0:W-:Y:S04]  /*13610*/  @!P1 STG.E.U8 desc[UR36][R4.64+0x1], R2 ;  /* 0x0000010204009986 */ /* 0x0001e8000c101124 */
[----:B0-----:R-:W3:Y:S01]  /*13620*/  LDL.LU R2, [R1+0x8] ;  /* 0x0000080001027983 */ /* 0x001ee20000300800 */
[C---:B------:R-:W-:Y:S02]  /*13630*/  ISETP.LT.OR P1, PT, R0.reuse, 0x1, !P2 ;  /* 0x000000010000780c */ /* 0x040fe40005721670 */
[C---:B------:R-:W-:Y:S02]  /*13640*/  ISETP.LT.OR P3, PT, R0.reuse, 0x2, !P2 ;  /* 0x000000020000780c */ /* 0x040fe40005761670 */
[----:B------:R-:W-:-:S09]  /*13650*/  ISETP.LT.OR P4, PT, R0, 0x9, !P0 ;  /* 0x000000090000780c */ /* 0x000fd20004781670 */
[----:B---3--:R-:W-:-:S05]  /*13660*/  @!P1 IMAD R2, R2, R17, RZ ;  /* 0x0000001102029224 */ /* 0x008fca00078e02ff */
[----:B------:R0:W-:Y:S04]  /*13670*/  @!P1 STG.E.U8 desc[UR36][R10.64], R2 ;  /* 0x000000020a009986 */ /* 0x0001e8000c101124 */
[----:B0-----:R-:W3:Y:S01]  /*13680*/  LDL.LU R2, [R1+0x10] ;  /* 0x0000100001027983 */ /* 0x001ee20000300800 */
[----:B------:R-:W-:Y:S01]  /*13690*/  @!P3 IMAD R3, R3, R17, RZ ;  /* 0x000000110303b224 */ /* 0x000fe200078e02ff */
[C---:B------:R-:W-:Y:S02]  /*136a0*/  ISETP.LT.OR P1, PT, R0.reuse, 0xa, !P0 ;  /* 0x0000000a0000780c */ /* 0x040fe40004721670 */
[C---:B------:R-:W-:Y:S02]  /*136b0*/  ISETP.LT.OR P5, PT, R0.reuse, 0x9, !P2 ;  /* 0x000000090000780c */ /* 0x040fe400057a1670 */
[----:B------:R0:W-:Y:S01]  /*136c0*/  @!P3 STG.E.U8 desc[UR36][R10.64+0x1], R3 ;  /* 0x000001030a00b986 */ /* 0x0001e2000c101124 */
[----:B------:R-:W-:-:S03]  /*136d0*/  ISETP.LT.OR P6, PT, R0, 0xa, !P2 ;  /* 0x0000000a0000780c */ /* 0x000fc600057c1670 */
[----:B0-----:R-:W5:Y:S01]  /*136e0*/  LDL.LU R3, [R1+0x18] ;  /* 0x0000180001037983 */ /* 0x001f620000300800 */
[----:B---3--:R-:W-:-:S05]  /*136f0*/  @!P4 IMAD R2, R2, R17, RZ ;  /* 0x000000110202c224 */ /* 0x008fca00078e02ff */
[----:B------:R0:W-:Y:S04]  /*13700*/  @!P4 STG.E.U8 desc[UR36][R4.64+0x8], R2 ;  /* 0x000008020400c986 */ /* 0x0001e8000c101124 */
[----:B0-----:R-:W3:Y:S01]  /*13710*/  LDL.LU R2, [R1+0x1c] ;  /* 0x00001c0001027983 */ /* 0x001ee20000300800 */
[-C--:B----4-:R-:W-:Y:S02]  /*13720*/  @!P1 IMAD R12, R12, R17.reuse, RZ ;  /* 0x000000110c0c9224 */ /* 0x090fe400078e02ff */
[----:B-----5:R-:W-:-:S03]  /*13730*/  @!P5 IMAD R3, R3, R17, RZ ;  /* 0x000000110303d224 */ /* 0x020fc600078e02ff */
[----:B------:R0:W-:Y:S04]  /*13740*/  @!P1 STG.E.U8 desc[UR36][R4.64+0x9], R12 ;  /* 0x0000090c04009986 */ /* 0x0001e8000c101124 */
[----:B------:R1:W-:Y:S04]  /*13750*/  @!P5 STG.E.U8 desc[UR36][R10.64+0x8], R3 ;  /* 0x000008030a00d986 */ /* 0x0003e8000c101124 */
[----:B0-----:R-:W4:Y:S04]  /*13760*/  LDL.LU R12, [R1+0x28] ;  /* 0x00002800010c7983 */ /* 0x001f280000300800 */
[----:B-1----:R-:W5:Y:S01]  /*13770*/  LDL.LU R3, [R1+0x20] ;  /* 0x0000200001037983 */ /* 0x002f620000300800 */
[----:B---3--:R-:W-:-:S05]  /*13780*/  @!P6 IMAD R2, R2, R17, RZ ;  /* 0x000000110202e224 */ /* 0x008fca00078e02ff */
[----:B------:R0:W-:Y:S04]  /*13790*/  @!P6 STG.E.U8 desc[UR36][R10.64+0x9], R2 ;  /* 0x000009020a00e986 */ /* 0x0001e8000c101124 */
[----:B0-----:R-:W3:Y:S01]  /*137a0*/  LDL.LU R2, [R1+0x24] ;  /* 0x0000240001027983 */ /* 0x001ee20000300800 */
[C---:B------:R-:W-:Y:S02]  /*137b0*/  ISETP.LT.OR P3, PT, R0.reuse, 0x11, !P0 ;  /* 0x000000110000780c */ /* 0x040fe40004761670 */
[----:B------:R-:W-:-:S11]  /*137c0*/  ISETP.LT.OR P4, PT, R0, 0x12, !P0 ;  /* 0x000000120000780c */ /* 0x000fd60004781670 */
[----:B-----5:R-:W-:-:S05]  /*137d0*/  @!P3 IMAD R3, R3, R17, RZ ;  /* 0x000000110303b224 */ /* 0x020fca00078e02ff */
[----:B------:R0:W-:Y:S04]  /*137e0*/  @!P3 STG.E.U8 desc[UR36][R4.64+0x10], R3 ;  /* 0x000010030400b986 */ /* 0x0001e8000c101124 */
[----:B0-----:R-:W5:Y:S01]  /*137f0*/  LDL.LU R3, [R1+0x2c] ;  /* 0x00002c0001037983 */ /* 0x001f620000300800 */
[----:B---3--:R-:W-:-:S05]  /*13800*/  @!P4 IMAD R2, R2, R17, RZ ;  /* 0x000000110202c224 */ /* 0x008fca00078e02ff */
[----:B------:R0:W-:Y:S04]  /*13810*/  @!P4 STG.E.U8 desc[UR36][R4.64+0x11], R2 ;  /* 0x000011020400c986 */ /* 0x0001e8000c101124 */
[----:B0-----:R-:W3:Y:S01]  /*13820*/  LDL.LU R2, [R1+0x30] ;  /* 0x0000300001027983 */ /* 0x001ee20000300800 */
[C---:B------:R-:W-:Y:S02]  /*13830*/  ISETP.LT.OR P1, PT, R0.reuse, 0x11, !P2 ;  /* 0x000000110000780c */ /* 0x040fe40005721670 */
[C---:B------:R-:W-:Y:S02]  /*13840*/  ISETP.LT.OR P5, PT, R0.reuse, 0x12, !P2 ;  /* 0x000000120000780c */ /* 0x040fe400057a1670 */
[----:B------:R-:W-:-:S09]  /*13850*/  ISETP.LT.OR P6, PT, R0, 0x19, !P0 ;  /* 0x000000190000780c */ /* 0x000fd200047c1670 */
        /* <DEDUP_REMOVED lines=43> */
[----:B-----5:R-:W-:-:S05]  /*13b10*/  @!P6 IMAD R3, R3, R17, RZ ;  /* 0x000000110303e224 */ /* 0x020fca00078e02ff */
[----:B------:R0:W-:Y:S04]  /*13b20*/  @!P6 STG.E.U8 desc[UR36][R4.64+0x29], R3 ;  /* 0x000029030400e986 */ /* 0x0001e8000c101124 */
[----:B0-----:R-:W5:Y:S01]  /*13b30*/  LDL.LU R3, [R1+0x5c] ;  /* 0x00005c0001037983 */ /* 0x001f620000300800 */
        /* <DEDUP_REMOVED lines=48> */
[----:B------:R-:W-:-:S13]  /*13e40*/  ISETP.LT.OR P5, PT, R0, 0x42, !P2 ;  /* 0x000000420000780c */ /* 0x000fda00057a1670 */
[----:B----4-:R-:W-:-:S05]  /*13e50*/  @!P5 IMAD R12, R12, R17, RZ ;  /* 0x000000110c0cd224 */ /* 0x010fca00078e02ff */
[----:B------:R-:W-:Y:S01]  /*13e60*/  @!P5 STG.E.U8 desc[UR36][R10.64+0x41], R12 ;  /* 0x0000410c0a00d986 */ /* 0x000fe2000c101124 */
[----:B---3--:R-:W-:-:S05]  /*13e70*/  @!P4 IMAD R2, R2, R17, RZ ;  /* 0x000000110202c224 */ /* 0x008fca00078e02ff */
[----:B------:R0:W-:Y:S04]  /*13e80*/  @!P4 STG.E.U8 desc[UR36][R10.64+0x40], R2 ;  /* 0x000040020a00c986 */ /* 0x0001e8000c101124 */
[----:B0-----:R-:W3:Y:S04]  /*13e90*/  LDL.LU R2, [R1+0x90] ;  /* 0x0000900001027983 */ /* 0x001ee80000300800 */
[----:B------:R-:W4:Y:S01]  /*13ea0*/  LDL.LU R12, [R1+0xac] ;  /* 0x0000ac00010c7983 */ /* 0x000f220000300800 */
[C---:B------:R-:W-:Y:S02]  /*13eb0*/  ISETP.LT.OR P6, PT, R0.reuse, 0x49, !P0 ;  /* 0x000000490000780c */ /* 0x040fe400047c1670 */
[----:B------:R-:W-:-:S02]  /*13ec0*/  ISETP.LT.OR P1, PT, R0, 0x4a, !P0 ;  /* 0x0000004a0000780c */ /* 0x000fc40004721670 */
[C---:B------:R-:W-:Y:S02]  /*13ed0*/  ISETP.LT.OR P3, PT, R0.reuse, 0x49, !P2 ;  /* 0x000000490000780c */ /* 0x040fe40005761670 */
[C---:B------:R-:W-:Y:S02]  /*13ee0*/  ISETP.LT.OR P4, PT, R0.reuse, 0x4a, !P2 ;  /* 0x0000004a0000780c */ /* 0x040fe40005781670 */
[----:B------:R-:W-:-:S07]  /*13ef0*/  ISETP.LT.OR P5, PT, R0, 0x51, !P0 ;  /* 0x000000510000780c */ /* 0x000fce00047a1670 */
[----:B-----5:R-:W-:-:S05]  /*13f00*/  @!P1 IMAD R3, R3, R17, RZ ;  /* 0x0000001103039224 */ /* 0x020fca00078e02ff */
[----:B------:R4:W-:Y:S01]  /*13f10*/  @!P1 STG.E.U8 desc[UR36][R4.64+0x49], R3 ;  /* 0x0000490304009986 */ /* 0x0009e2000c101124 */
[----:B------:R-:W-:Y:S01]  /*13f20*/  ISETP.LT.OR P1, PT, R0, 0x51, !P2 ;  /* 0x000000510000780c */ /* 0x000fe20005721670 */
[-C--:B------:R-:W-:Y:S02]  /*13f30*/  @!P3 IMAD R13, R13, R17.reuse, RZ ;  /* 0x000000110d0db224 */ /* 0x080fe400078e02ff */
[-C--:B------:R-:W-:Y:S02]  /*13f40*/  @!P4 IMAD R15, R15, R17.reuse, RZ ;  /* 0x000000110f0fc224 */ /* 0x080fe400078e02ff */
[----:B------:R-:W-:-:S08]  /*13f50*/  @!P5 IMAD R21, R21, R17, RZ ;  /* 0x000000111515d224 */ /* 0x000fd000078e02ff */
[-C--:B------:R-:W-:Y:S02]  /*13f60*/  @!P1 IMAD R153, R153, R17.reuse, RZ ;  /* 0x0000001199999224 */ /* 0x080fe400078e02ff */
[----:B---3--:R-:W-:-:S05]  /*13f70*/  @!P6 IMAD R2, R2, R17, RZ ;  /* 0x000000110202e224 */ /* 0x008fca00078e02ff */
[----:B------:R-:W-:Y:S01]  /*13f80*/  @!P6 STG.E.U8 desc[UR36][R4.64+0x48], R2 ;  /* 0x000048020400e986 */ /* 0x000fe2000c101124 */
[----:B------:R-:W-:-:S03]  /*13f90*/  ISETP.LT.OR P6, PT, R0, 0x52, !P0 ;  /* 0x000000520000780c */ /* 0x000fc600047c1670 */
[----:B------:R0:W-:Y:S01]  /*13fa0*/  @!P3 STG.E.U8 desc[UR36][R10.64+0x48], R13 ;  /* 0x0000480d0a00b986 */ /* 0x0001e2000c101124 */
[----:B------:R-:W-:-:S03]  /*13fb0*/  ISETP.LT.OR P3, PT, R0, 0x52, !P2 ;  /* 0x000000520000780c */ /* 0x000fc60005761670 */
[----:B------:R1:W-:Y:S01]  /*13fc0*/  @!P4 STG.E.U8 desc[UR36][R10.64+0x49], R15 ;  /* 0x0000490f0a00c986 */ /* 0x0003e2000c101124 */
[----:B------:R-:W-:-:S05]  /*13fd0*/  ISETP.LT.OR P4, PT, R0, 0x59, !P0 ;  /* 0x000000590000780c */ /* 0x000fca0004781670 */
[----:B------:R-:W-:Y:S01]  /*13fe0*/  @!P6 IMAD R23, R23, R17, RZ ;  /* 0x000000111717e224 */ /* 0x000fe200078e02ff */
[----:B------:R3:W-:Y:S01]  /*13ff0*/  @!P5 STG.E.U8 desc[UR36][R4.64+0x50], R21 ;  /* 0x000050150400d986 */ /* 0x0007e2000c101124 */
[----:B------:R-:W-:-:S03]  /*14000*/  ISETP.LT.OR P5, PT, R0, 0x5a, !P0 ;  /* 0x0000005a0000780c */ /* 0x000fc600047a1670 */
[----:B------:R5:W-:Y:S01]  /*14010*/  @!P6 STG.E.U8 desc[UR36][R4.64+0x51], R23 ;  /* 0x000051170400e986 */ /* 0x000be2000c101124 */
[----:B------:R-:W-:-:S03]  /*14020*/  ISETP.LT.OR P6, PT, R0, 0x59, !P2 ;  /* 0x000000590000780c */ /* 0x000fc600057c1670 */
[----:B------:R-:W-:Y:S01]  /*14030*/  @!P1 STG.E.U8 desc[UR36][R10.64+0x50], R153 ;  /* 0x000050990a009986 */ /* 0x000fe2000c101124 */
[----:B------:R-:W-:Y:S01]  /*14040*/  ISETP.LT.OR P1, PT, R0, 0x5a, !P2 ;  /* 0x0000005a0000780c */ /* 0x000fe20005721670 */
[-C--:B----4-:R-:W-:Y:S02]  /*14050*/  @!P3 IMAD R3, R12, R17.reuse, RZ ;  /* 0x000000110c03b224 */ /* 0x090fe400078e02ff */
[-C--:B0-----:R-:W-:Y:S02]  /*14060*/  @!P4 IMAD R13, R235, R17.reuse, RZ ;  /* 0x00000011eb0dc224 */ /* 0x081fe400078e02ff */
[-C--:B-1----:R-:W-:Y:S01]  /*14070*/  @!P5 IMAD R15, R234, R17.reuse, RZ ;  /* 0x00000011ea0fd224 */ /* 0x082fe200078e02ff */
[----:B------:R0:W-:Y:S03]  /*14080*/  @!P3 STG.E.U8 desc[UR36][R10.64+0x51], R3 ;  /* 0x000051030a00b986 */ /* 0x0001e6000c101124 */
[----:B---3--:R-:W-:Y:S01]  /*14090*/  @!P6 IMAD R21, R233, R17, RZ ;  /* 0x00000011e915e224 */ /* 0x008fe200078e02ff */
[----:B------:R1:W-:Y:S01]  /*140a0*/  @!P4 STG.E.U8 desc[UR36][R4.64+0x58], R13 ;  /* 0x0000580d0400c986 */ /* 0x0003e2000c101124 */
[----:B------:R-:W-:-:S02]  /*140b0*/  ISETP.LT.OR P3, PT, R0, 0x61, !P0 ;  /* 0x000000610000780c */ /* 0x000fc40004761670 */
[----:B-----5:R-:W-:Y:S01]  /*140c0*/  @!P1 IMAD R23, R232, R17, RZ ;  /* 0x00000011e8179224 */ /* 0x020fe200078e02ff */
[C---:B------:R-:W-:Y:S01]  /*140d0*/  ISETP.LT.OR P4, PT, R0.reuse, 0x62, !P0 ;  /* 0x000000620000780c */ /* 0x040fe20004781670 */
[----:B------:R3:W-:Y:S01]  /*140e0*/  @!P5 STG.E.U8 desc[UR36][R4.64+0x59], R15 ;  /* 0x0000590f0400d986 */ /* 0x0007e2000c101124 */
[----:B------:R-:W-:-:S03]  /*140f0*/  ISETP.LT.OR P5, PT, R0, 0x61, !P2 ;  /* 0x000000610000780c */ /* 0x000fc600057a1670 */
[----:B------:R4:W-:Y:S01]  /*14100*/  @!P6 STG.E.U8 desc[UR36][R10.64+0x58], R21 ;  /* 0x000058150a00e986 */ /* 0x0009e2000c101124 */
[----:B------:R-:W-:-:S03]  /*14110*/  ISETP.LT.OR P6, PT, R0, 0x62, !P2 ;  /* 0x000000620000780c */ /* 0x000fc600057c1670 */
[----:B------:R-:W-:Y:S01]  /*14120*/  @!P1 STG.E.U8 desc[UR36][R10.64+0x59], R23 ;  /* 0x000059170a009986 */ /* 0x000fe2000c101124 */
[----:B------:R-:W-:Y:S01]  /*14130*/  ISETP.LT.OR P1, PT, R0, 0x69, !P0 ;  /* 0x000000690000780c */ /* 0x000fe20004721670 */
[-C--:B0-----:R-:W-:Y:S02]  /*14140*/  @!P3 IMAD R3, R231, R17.reuse, RZ ;  /* 0x00000011e703b224 */ /* 0x081fe400078e02ff */
[-C--:B-1----:R-:W-:Y:S02]  /*14150*/  @!P4 IMAD R13, R230, R17.reuse, RZ ;  /* 0x00000011e60dc224 */ /* 0x082fe400078e02ff */
[-C--:B---3--:R-:W-:Y:S01]  /*14160*/  @!P5 IMAD R15, R229, R17.reuse, RZ ;  /* 0x00000011e50fd224 */ /* 0x088fe200078e02ff */
[----:B------:R0:W-:Y:S03]  /*14170*/  @!P3 STG.E.U8 desc[UR36][R4.64+0x60], R3 ;  /* 0x000060030400b986 */ /* 0x0001e6000c101124 */
[----:B----4-:R-:W-:Y:S01]  /*14180*/  @!P6 IMAD R21, R228, R17, RZ ;  /* 0x00000011e415e224 */ /* 0x010fe200078e02ff */
[----:B------:R1:W-:Y:S01]  /*14190*/  @!P4 STG.E.U8 desc[UR36][R4.64+0x61], R13 ;  /* 0x0000610d0400c986 */ /* 0x0003e2000c101124 */
[----:B------:R-:W-:-:S02]  /*141a0*/  ISETP.LT.OR P3, PT, R0, 0x6a, !P0 ;  /* 0x0000006a0000780c */ /* 0x000fc40004761670 */
[----:B------:R-:W-:Y:S01]  /*141b0*/  @!P1 IMAD R153, R227, R17, RZ ;  /* 0x00000011e3999224 */ /* 0x000fe200078e02ff */
        /* <DEDUP_REMOVED lines=131> */
[-C--:B----4-:R-:W-:Y:S01]  /*149f0*/  @!P6 IMAD R21, R183, R17.reuse, RZ ;  /* 0x00000011b715e224 */ /* 0x090fe200078e02ff */
[----:B------:R1:W-:Y:S03]  /*14a00*/  @!P4 STG.E.U8 desc[UR36][R10.64+0xb8], R13 ;  /* 0x0000b80d0a00c986 */ /* 0x0003e6000c101124 */
[----:B------:R-:W-:Y:S01]  /*14a10*/  @!P1 IMAD R23, R182, R17, RZ ;  /* 0x00000011b6179224 */ /* 0x000fe200078e02ff */
[C---:B------:R-:W-:Y:S01]  /*14a20*/  ISETP.LT.OR P3, PT, R0.reuse, 0xc1, !P2 ;  /* 0x000000c10000780c */ /* 0x040fe20005761670 */
[----:B------:R3:W-:Y:S01]  /*14a30*/  @!P5 STG.E.U8 desc[UR36][R10.64+0xb9], R15 ;  /* 0x0000b90f0a00d986 */ /* 0x0007e2000c101124 */
[----:B------:R-:W-:-:S02]  /*14a40*/  ISETP.LT.OR P4, PT, R0, 0xc2, !P2 ;  /* 0x000000c20000780c */ /* 0x000fc40005781670 */
[C---:B------:R-:W-:Y:S01]  /*14a50*/  ISETP.LT.OR P5, PT, R0.reuse, 0xc9, !P0 ;  /* 0x000000c90000780c */ /* 0x040fe200047a1670 */
[----:B------:R4:W-:Y:S01]  /*14a60*/  @!P6 STG.E.U8 desc[UR36][R4.64+0xc0], R21 ;  /* 0x0000c0150400e986 */ /* 0x0009e2000c101124 */
[----:B------:R-:W-:-:S03]  /*14a70*/  ISETP.LT.OR P6, PT, R0, 0xca, !P0 ;  /* 0x000000ca0000780c */ /* 0x000fc600047c1670 */
[----:B------:R-:W-:Y:S01]  /*14a80*/  @!P1 STG.E.U8 desc[UR36][R4.64+0xc1], R23 ;  /* 0x0000c11704009986 */ /* 0x000fe2000c101124 */
[----:B------:R-:W-:-:S03]  /*14a90*/  ISETP.LT.OR P1, PT, R0, 0xc9, !P2 ;  /* 0x000000c90000780c */ /* 0x000fc60005721670 */
[-C--:B0-----:R-:W-:Y:S02]  /*14aa0*/  @!P3 IMAD R3, R181, R17.reuse, RZ ;  /* 0x00000011b503b224 */ /* 0x081fe400078e02ff */
[-C--:B-1----:R-:W-:Y:S02]  /*14ab0*/  @!P4 IMAD R13, R180, R17.reuse, RZ ;  /* 0x00000011b40dc224 */ /* 0x082fe400078e02ff */
[-C--:B---3--:R-:W-:Y:S02]  /*14ac0*/  @!P5 IMAD R15, R179, R17.reuse, RZ ;  /* 0x00000011b30fd224 */ /* 0x088fe400078e02ff */
[-C--:B----4-:R-:W-:Y:S01]  /*14ad0*/  @!P6 IMAD R21, R178, R17.reuse, RZ ;  /* 0x00000011b215e224 */ /* 0x090fe200078e02ff */
[----:B------:R0:W-:Y:S03]  /*14ae0*/  @!P3 STG.E.U8 desc[UR36][R10.64+0xc0], R3 ;  /* 0x0000c0030a00b986 */ /* 0x0001e6000c101124 */
[----:B------:R-:W-:Y:S01]  /*14af0*/  @!P1 IMAD R153, R177, R17, RZ ;  /* 0x00000011b1999224 */ /* 0x000fe200078e02ff */
[----:B------:R1:W-:Y:S01]  /*14b00*/  @!P4 STG.E.U8 desc[UR36][R10.64+0xc1], R13 ;  /* 0x0000c10d0a00c986 */ /* 0x0003e2000c101124 */
[----:B------:R-:W-:-:S02]  /*14b10*/  ISETP.LT.OR P3, PT, R0, 0xca, !P2 ;  /* 0x000000ca0000780c */ /* 0x000fc40005761670 */
        /* <DEDUP_REMOVED lines=33> */
[----:B------:R4:W-:Y:S04]  /*14d30*/  @!P6 STG.E.U8 desc[UR36][R10.64+0xd9], R21 ;  /* 0x0000d9150a00e986 */ /* 0x0009e8000c101124 */
[----:B------:R-:W-:Y:S01]  /*14d40*/  @!P1 STG.E.U8 desc[UR36][R4.64+0xe0], R153 ;  /* 0x0000e09904009986 */ /* 0x000fe2000c101124 */
[C---:B------:R-:W-:Y:S02]  /*14d50*/  ISETP.LT.OR P1, PT, R0.reuse, 0xea, !P0 ;  /* 0x000000ea0000780c */ /* 0x040fe40004721670 */
[----:B------:R-:W-:Y:S01]  /*14d60*/  ISETP.LT.OR P6, PT, R0, 0xe9, !P0 ;  /* 0x000000e90000780c */ /* 0x000fe200047c1670 */
[-C--:B0-----:R-:W-:Y:S02]  /*14d70*/  @!P3 IMAD R3, R166, R17.reuse, RZ ;  /* 0x00000011a603b224 */ /* 0x081fe400078e02ff */
[----:B-1----:R-:W-:-:S02]  /*14d80*/  @!P4 IMAD R13, R165, R17, RZ ;  /* 0x00000011a50dc224 */ /* 0x002fc400078e02ff */
[----:B---3--:R-:W-:Y:S01]  /*14d90*/  @!P5 IMAD R15, R164, R17, RZ ;  /* 0x00000011a40fd224 */ /* 0x008fe200078e02ff */
[----:B------:R0:W-:Y:S01]  /*14da0*/  @!P3 STG.E.U8 desc[UR36][R4.64+0xe1], R3 ;  /* 0x0000e1030400b986 */ /* 0x0001e2000c101124 */
[----:B------:R-:W-:-:S04]  /*14db0*/  ISETP.LT.OR P3, PT, R0, 0xe9, !P2 ;  /* 0x000000e90000780c */ /* 0x000fc80005761670 */
[-C--:B------:R-:W-:Y:S01]  /*14dc0*/  @!P1 IMAD R23, R162, R17.reuse, RZ ;  /* 0x00000011a2179224 */ /* 0x080fe200078e02ff */
[----:B------:R2:W-:Y:S01]  /*14dd0*/  @!P4 STG.E.U8 desc[UR36][R10.64+0xe0], R13 ;  /* 0x0000e00d0a00c986 */ /* 0x0005e2000c101124 */
[----:B----4-:R-:W-:Y:S01]  /*14de0*/  @!P6 IMAD R21, R163, R17, RZ ;  /* 0x00000011a315e224 */ /* 0x010fe200078e02ff */
[C---:B------:R-:W-:Y:S02]  /*14df0*/  ISETP.LT.OR P4, PT, R0.reuse, 0xea, !P2 ;  /* 0x000000ea0000780c */ /* 0x040fe40005781670 */
[----:B------:R1:W-:Y:S01]  /*14e00*/  @!P5 STG.E.U8 desc[UR36][R10.64+0xe1], R15 ;  /* 0x0000e10f0a00d986 */ /* 0x0003e2000c101124 */
[----:B------:R-:W-:-:S03]  /*14e10*/  ISETP.LT.OR P5, PT, R0, 0xf1, !P0 ;  /* 0x000000f10000780c */ /* 0x000fc600047a1670 */
[----:B------:R-:W-:Y:S01]  /*14e20*/  @!P1 STG.E.U8 desc[UR36][R4.64+0xe9], R23 ;  /* 0x0000e91704009986 */ /* 0x000fe2000c101124 */
[----:B------:R-:W-:-:S03]  /*14e30*/  ISETP.LT.OR P1, PT, R0, 0xf2, !P0 ;  /* 0x000000f20000780c */ /* 0x000fc60004721670 */
[----:B------:R3:W-:Y:S01]  /*14e40*/  @!P6 STG.E.U8 desc[UR36][R4.64+0xe8], R21 ;  /* 0x0000e8150400e986 */ /* 0x0007e2000c101124 */
[----:B------:R-:W-:Y:S01]  /*14e50*/  ISETP.LT.OR P6, PT, R0, 0xf1, !P2 ;  /* 0x000000f10000780c */ /* 0x000fe200057c1670 */
[-C--:B0-----:R-:W-:Y:S02]  /*14e60*/  @!P3 IMAD R3, R161, R17.reuse, RZ ;  /* 0x00000011a103b224 */ /* 0x081fe400078e02ff */
[-C--:B--2---:R-:W-:Y:S02]  /*14e70*/  @!P4 IMAD R13, R160, R17.reuse, RZ ;  /* 0x00000011a00dc224 */ /* 0x084fe400078e02ff */
[-C--:B-1----:R-:W-:Y:S01]  /*14e80*/  @!P5 IMAD R15, R159, R17.reuse, RZ ;  /* 0x000000119f0fd224 */ /* 0x082fe200078e02ff */
[----:B------:R0:W-:Y:S01]  /*14e90*/  @!P3 STG.E.U8 desc[UR36][R10.64+0xe8], R3 ;  /* 0x0000e8030a00b986 */ /* 0x0001e2000c101124 */
[----:B------:R-:W-:Y:S02]  /*14ea0*/  ISETP.LT.OR P3, PT, R0, 0xf2, !P2 ;  /* 0x000000f20000780c */ /* 0x000fe40005761670 */
[-C--:B---3--:R-:W-:Y:S01]  /*14eb0*/  @!P1 IMAD R21, R158, R17.reuse, RZ ;  /* 0x000000119e159224 */ /* 0x088fe200078e02ff */
[----:B------:R1:W-:Y:S03]  /*14ec0*/  @!P4 STG.E.U8 desc[UR36][R10.64+0xe9], R13 ;  /* 0x0000e90d0a00c986 */ /* 0x0003e6000c101124 */
[----:B------:R-:W-:Y:S01]  /*14ed0*/  @!P6 IMAD R23, R157, R17, RZ ;  /* 0x000000119d17e224 */ /* 0x000fe200078e02ff */
[C---:B------:R-:W-:Y:S01]  /*14ee0*/  ISETP.LT.OR P4, PT, R0.reuse, 0xf9, !P0 ;  /* 0x000000f90000780c */ /* 0x040fe20004781670 */
[----:B------:R-:W-:Y:S01]  /*14ef0*/  @!P1 STG.E.U8 desc[UR36][R4.64+0xf1], R21 ;  /* 0x0000f11504009986 */ /* 0x000fe2000c101124 */
[----:B------:R-:W-:-:S02]  /*14f00*/  ISETP.LT.OR P0, PT, R0, 0xfa, !P0 ;  /* 0x000000fa0000780c */ /* 0x000fc40004701670 */
[----:B------:R-:W-:Y:S01]  /*14f10*/  ISETP.GE.AND P1, PT, R154, 0x81, PT ;  /* 0x000000819a00780c */ /* 0x000fe20003f26270 */
[----:B------:R2:W-:Y:S01]  /*14f20*/  @!P5 STG.E.U8 desc[UR36][R4.64+0xf0], R15 ;  /* 0x0000f00f0400d986 */ /* 0x0005e2000c101124 */
[C---:B------:R-:W-:Y:S02]  /*14f30*/  ISETP.LT.OR P5, PT, R0.reuse, 0xf9, !P2 ;  /* 0x000000f90000780c */ /* 0x040fe400057a1670 */
[C---:B------:R-:W-:Y:S01]  /*14f40*/  ISETP.LT.OR P2, PT, R0.reuse, 0xfa, !P2 ;  /* 0x000000fa0000780c */ /* 0x040fe20005741670 */
[----:B------:R3:W-:Y:S01]  /*14f50*/  @!P6 STG.E.U8 desc[UR36][R10.64+0xf0], R23 ;  /* 0x0000f0170a00e986 */ /* 0x0007e2000c101124 */
[----:B------:R-:W-:Y:S01]  /*14f60*/  ISETP.LT.OR P6, PT, R0, 0x1, !P1 ;  /* 0x000000010000780c */ /* 0x000fe20004fc1670 */
[-C--:B0-----:R-:W-:Y:S02]  /*14f70*/  @!P3 IMAD R3, R156, R17.reuse, RZ ;  /* 0x000000119c03b224 */ /* 0x081fe400078e02ff */
[-C--:B-1----:R-:W-:Y:S02]  /*14f80*/  @!P4 IMAD R13, R152, R17.reuse, RZ ;  /* 0x00000011980dc224 */ /* 0x082fe400078e02ff */
[----:B------:R-:W-:Y:S01]  /*14f90*/  @!P0 IMAD R153, R22, R17, RZ ;  /* 0x0000001116998224 */ /* 0x000fe200078e02ff */
[----:B------:R0:W-:Y:S01]  /*14fa0*/  @!P3 STG.E.U8 desc[UR36][R10.64+0xf1], R3 ;  /* 0x0000f1030a00b986 */ /* 0x0001e2000c101124 */
[----:B------:R-:W-:-:S02]  /*14fb0*/  ISETP.GE.AND P3, PT, R154, 0x89, PT ;  /* 0x000000899a00780c */ /* 0x000fc40003f66270 */
[-C--:B--2---:R-:W-:Y:S02]  /*14fc0*/  @!P5 IMAD R15, R20, R17.reuse, RZ ;  /* 0x00000011140fd224 */ /* 0x084fe400078e02ff */
[-C--:B------:R-:W-:Y:S01]  /*14fd0*/  @!P2 IMAD R21, R14, R17.reuse, RZ ;  /* 0x000000110e15a224 */ /* 0x080fe200078e02ff */
[----:B------:R-:W-:Y:S01]  /*14fe0*/  @!P0 STG.E.U8 desc[UR36][R4.64+0xf9], R153 ;  /* 0x0000f99904008986 */ /* 0x000fe2000c101124 */
[----:B---3--:R-:W-:Y:S01]  /*14ff0*/  @!P6 IMAD R23, R24, R17, RZ ;  /* 0x000000111817e224 */ /* 0x008fe200078e02ff */
[C---:B------:R-:W-:Y:S02]  /*15000*/  ISETP.LT.OR P0, PT, R0.reuse, 0x2, !P1 ;  /* 0x000000020000780c */ /* 0x040fe40004f01670 */
[----:B------:R1:W-:Y:S01]  /*15010*/  @!P4 STG.E.U8 desc[UR36][R4.64+0xf8], R13 ;  /* 0x0000f80d0400c986 */ /* 0x0003e2000c101124 */
[----:B------:R-:W-:-:S03]  /*15020*/  ISETP.LT.OR P4, PT, R0, 0x1, !P3 ;  /* 0x000000010000780c */ /* 0x000fc60005f81670 */
[----:B------:R-:W-:Y:S01]  /*15030*/  @!P5 STG.E.U8 desc[UR36][R10.64+0xf8], R15 ;  /* 0x0000f80f0a00d986 */ /* 0x000fe2000c101124 */
[----:B------:R-:W-:-:S03]  /*15040*/  ISETP.LT.OR P5, PT, R0, 0x2, !P3 ;  /* 0x000000020000780c */ /* 0x000fc60005fa1670 */
[----:B------:R-:W-:Y:S01]  /*15050*/  @!P2 STG.E.U8 desc[UR36][R10.64+0xf9], R21 ;  /* 0x0000f9150a00a986 */ /* 0x000fe2000c101124 */
[----:B------:R-:W-:-:S03]  /*15060*/  ISETP.LT.OR P2, PT, R0, 0x9, !P1 ;  /* 0x000000090000780c */ /* 0x000fc60004f41670 */
[----:B------:R-:W-:Y:S01]  /*15070*/  @!P6 STG.E.U8 desc[UR36][R6.64], R23 ;  /* 0x000000170600e986 */ /* 0x000fe2000c101124 */
[----:B------:R-:W-:Y:S01]  /*15080*/  ISETP.LT.OR P6, PT, R0, 0xa, !P1 ;  /* 0x0000000a0000780c */ /* 0x000fe20004fc1670 */
[-C--:B------:R-:W-:Y:S02]  /*15090*/  @!P0 IMAD R25, R25, R17.reuse, RZ ;  /* 0x0000001119198224 */ /* 0x080fe400078e02ff */
[-C--:B0-----:R-:W-:Y:S02]  /*150a0*/  @!P4 IMAD R3, R26, R17.reuse, RZ ;  /* 0x000000111a03c224 */ /* 0x081fe400078e02ff */
[-C--:B------:R-:W-:Y:S01]  /*150b0*/  @!P5 IMAD R27, R27, R17.reuse, RZ ;  /* 0x000000111b1bd224 */ /* 0x080fe200078e02ff */
[----:B------:R-:W-:Y:S03]  /*150c0*/  @!P0 STG.E.U8 desc[UR36][R6.64+0x1], R25 ;  /* 0x0000011906008986 */ /* 0x000fe6000c101124 */
[----:B-1----:R-:W-:Y:S01]  /*150d0*/  @!P2 IMAD R5, R28, R17, RZ ;  /* 0x000000111c05a224 */ /* 0x002fe200078e02ff */
[----:B------:R0:W-:Y:S01]  /*150e0*/  @!P4 STG.E.U8 desc[UR36][R8.64], R3 ;  /* 0x000000030800c986 */ /* 0x0001e2000c101124 */
[----:B------:R-:W-:-:S02]  /*150f0*/  ISETP.LT.OR P0, PT, R0, 0xa, !P3 ;  /* 0x0000000a0000780c */ /* 0x000fc40005f01670 */
[----:B------:R-:W-:Y:S01]  /*15100*/  @!P6 IMAD R29, R29, R17, RZ ;  /* 0x000000111d1de224 */ /* 0x000fe200078e02ff */
[C---:B------:R-:W-:Y:S01]  /*15110*/  ISETP.LT.OR P4, PT, R0.reuse, 0x9, !P3 ;  /* 0x000000090000780c */ /* 0x040fe20005f81670 */
[----:B------:R-:W-:Y:S01]  /*15120*/  @!P5 STG.E.U8 desc[UR36][R8.64+0x1], R27 ;  /* 0x0000011b0800d986 */ /* 0x000fe2000c101124 */
[----:B------:R-:W-:-:S03]  /*15130*/  ISETP.LT.OR P5, PT, R0, 0x11, !P1 ;  /* 0x000000110000780c */ /* 0x000fc60004fa1670 */
[----:B------:R1:W-:Y:S01]  /*15140*/  @!P2 STG.E.U8 desc[UR36][R6.64+0x8], R5 ;  /* 0x000008050600a986 */ /* 0x0003e2000c101124 */
[----:B------:R-:W-:-:S03]  /*15150*/  ISETP.LT.OR P2, PT, R0, 0x12, !P1 ;  /* 0x000000120000780c */ /* 0x000fc60004f41670 */
[----:B------:R-:W-:Y:S01]  /*15160*/  @!P6 STG.E.U8 desc[UR36][R6.64+0x9], R29 ;  /* 0x0000091d0600e986 */ /* 0x000fe2000c101124 */
[----:B------:R-:W-:Y:S01]  /*15170*/  ISETP.LT.OR P6, PT, R0, 0x11, !P3 ;  /* 0x000000110000780c */ /* 0x000fe20005fc1670 */
[-C--:B------:R-:W-:Y:S02]  /*15180*/  @!P0 IMAD R31, R31, R17.reuse, RZ ;  /* 0x000000111f1f8224 */ /* 0x080fe400078e02ff */
[-C--:B0-----:R-:W-:Y:S02]  /*15190*/  @!P4 IMAD R3, R30, R17.reuse, RZ ;  /* 0x000000111e03c224 */ /* 0x081fe400078e02ff */
[-C--:B------:R-:W-:Y:S01]  /*151a0*/  @!P5 IMAD R11, R32, R17.reuse, RZ ;  /* 0x00000011200bd224 */ /* 0x080fe200078e02ff */
[----:B------:R-:W-:Y:S03]  /*151b0*/  @!P0 STG.E.U8 desc[UR36][R8.64+0x9], R31 ;  /* 0x0000091f08008986 */ /* 0x000fe6000c101124 */
[----:B------:R-:W-:Y:S01]  /*151c0*/  @!P2 IMAD R33, R33, R17, RZ ;  /* 0x000000112121a224 */ /* 0x000fe200078e02ff */
[----:B------:R0:W-:Y:S01]  /*151d0*/  @!P4 STG.E.U8 desc[UR36][R8.64+0x8], R3 ;  /* 0x000008030800c986 */ /* 0x0001e2000c101124 */
[----:B------:R-:W-:-:S02]  /*151e0*/  ISETP.LT.OR P0, PT, R0, 0x12, !P3 ;  /* 0x000000120000780c */ /* 0x000fc40005f01670 */
[----:B-1----:R-:W-:Y:S01]  /*151f0*/  @!P6 IMAD R5, R34, R17, RZ ;  /* 0x000000112205e224 */ /* 0x002fe200078e02ff */
[C---:B------:R-:W-:Y:S01]  /*15200*/  ISETP.LT.OR P4, PT, R0.reuse, 0x19, !P1 ;  /* 0x000000190000780c */ /* 0x040fe20004f81670 */
[----:B------:R-:W-:Y:S01]  /*15210*/  @!P5 STG.E.U8 desc[UR36][R6.64+0x10], R11 ;  /* 0x0000100b0600d986 */ /* 0x000fe2000c101124 */
[----:B------:R-:W-:-:S03]  /*15220*/  ISETP.LT.OR P5, PT, R0, 0x1a, !P1 ;  /* 0x0000001a0000780c */ /* 0x000fc60004fa1670 */
[----:B------:R-:W-:Y:S01]  /*15230*/  @!P2 STG.E.U8 desc[UR36][R6.64+0x11], R33 ;  /* 0x000011210600a986 */ /* 0x000fe2000c101124 */
[----:B------:R-:W-:-:S03]  /*15240*/  ISETP.LT.OR P2, PT, R0, 0x19, !P3 ;  /* 0x000000190000780c */ /* 0x000fc60005f41670 */
[----:B------:R1:W-:Y:S01]  /*15250*/  @!P6 STG.E.U8 desc[UR36][R8.64+0x10], R5 ;  /* 0x000010050800e986 */ /* 0x0003e2000c101124 */
[----:B------:R-:W-:Y:S01]  /*15260*/  ISETP.LT.OR P6, PT, R0, 0x1a, !P3 ;  /* 0x0000001a0000780c */ /* 0x000fe20005fc1670 */
[-C--:B------:R-:W-:Y:S02]  /*15270*/  @!P0 IMAD R35, R35, R17.reuse, RZ ;  /* 0x0000001123238224 */ /* 0x080fe400078e02ff */
[-C--:B0-----:R-:W-:Y:S02]  /*15280*/  @!P4 IMAD R3, R36, R17.reuse, RZ ;  /* 0x000000112403c224 */ /* 0x081fe400078e02ff */
[-C--:B------:R-:W-:Y:S01]  /*15290*/  @!P5 IMAD R37, R37, R17.reuse, RZ ;  /* 0x000000112525d224 */ /* 0x080fe200078e02ff */
[----:B------:R-:W-:Y:S01]  /*152a0*/  @!P0 STG.E.U8 desc[UR36][R8.64+0x11], R35 ;  /* 0x0000112308008986 */ /* 0x000fe2000c101124 */
[----:B------:R-:W-:Y:S02]  /*152b0*/  ISETP.LT.OR P0, PT, R0, 0x22, !P1 ;  /* 0x000000220000780c */ /* 0x000fe40004f01670 */
[----:B-1----:R-:W-:-:S04]  /*152c0*/  @!P2 IMAD R5, R38, R17, RZ ;  /* 0x000000112605a224 */ /* 0x002fc800078e02ff */
[----:B------:R-:W-:Y:S01]  /*152d0*/  @!P6 IMAD R39, R39, R17, RZ ;  /* 0x000000112727e224 */ /* 0x000fe200078e02ff */
[----:B------:R0:W-:Y:S01]  /*152e0*/  @!P4 STG.E.U8 desc[UR36][R6.64+0x18], R3 ;  /* 0x000018030600c986 */ /* 0x0001e2000c101124 */
[----:B------:R-:W-:-:S03]  /*152f0*/  ISETP.LT.OR P4, PT, R0, 0x21, !P1 ;  /* 0x000000210000780c */ /* 0x000fc60004f81670 */
        /* <DEDUP_REMOVED lines=216> */
[-C--:B0-----:R-:W-:Y:S02]  /*16080*/  @!P4 IMAD R3, R110, R17.reuse, RZ ;  /* 0x000000116e03c224 */ /* 0x081fe400078e02ff */
[-C--:B------:R-:W-:Y:S02]  /*16090*/  @!P0 IMAD R111, R111, R17.reuse, RZ ;  /* 0x000000116f6f8224 */ /* 0x080fe400078e02ff */
[-C--:B------:R-:W-:Y:S01]  /*160a0*/  @!P5 IMAD R11, R112, R17.reuse, RZ ;  /* 0x00000011700bd224 */ /* 0x080fe200078e02ff */
[----:B------:R0:W-:Y:S03]  /*160b0*/  @!P4 STG.E.U8 desc[UR36][R8.64+0xa8], R3 ;  /* 0x0000a8030800c986 */ /* 0x0001e6000c101124 */
[-C--:B------:R-:W-:Y:S01]  /*160c0*/  @!P2 IMAD R113, R113, R17.reuse, RZ ;  /* 0x000000117171a224 */ /* 0x080fe200078e02ff */
[----:B------:R-:W-:Y:S03]  /*160d0*/  @!P0 STG.E.U8 desc[UR36][R8.64+0xa9], R111 ;  /* 0x0000a96f08008986 */ /* 0x000fe6000c101124 */
[----:B-1----:R-:W-:Y:S01]  /*160e0*/  @!P6 IMAD R5, R114, R17, RZ ;  /* 0x000000117205e224 */ /* 0x002fe200078e02ff */
[C---:B------:R-:W-:Y:S01]  /*160f0*/  ISETP.LT.OR P0, PT, R0.reuse, 0xb2, !P3 ;  /* 0x000000b20000780c */ /* 0x040fe20005f01670 */
[----:B------:R-:W-:Y:S01]  /*16100*/  @!P5 STG.E.U8 desc[UR36][R6.64+0xb0], R11 ;  /* 0x0000b00b0600d986 */ /* 0x000fe2000c101124 */
[----:B------:R-:W-:-:S02]  /*16110*/  ISETP.LT.OR P5, PT, R0, 0xba, !P1 ;  /* 0x000000ba0000780c */ /* 0x000fc40004fa1670 */
[C---:B------:R-:W-:Y:S01]  /*16120*/  ISETP.LT.OR P4, PT, R0.reuse, 0xb9, !P1 ;  /* 0x000000b90000780c */ /* 0x040fe20004f81670 */
[----:B------:R-:W-:Y:S01]  /*16130*/  @!P2 STG.E.U8 desc[UR36][R6.64+0xb1], R113 ;  /* 0x0000b1710600a986 */ /* 0x000fe2000c101124 */
[----:B------:R-:W-:-:S03]  /*16140*/  ISETP.LT.OR P2, PT, R0, 0xb9, !P3 ;  /* 0x000000b90000780c */ /* 0x000fc60005f41670 */
[----:B------:R1:W-:Y:S01]  /*16150*/  @!P6 STG.E.U8 desc[UR36][R8.64+0xb0], R5 ;  /* 0x0000b0050800e986 */ /* 0x0003e2000c101124 */
[----:B------:R-:W-:-:S03]  /*16160*/  ISETP.LT.OR P6, PT, R0, 0xba, !P3 ;  /* 0x000000ba0000780c */ /* 0x000fc60005fc1670 */
[-C--:B------:R-:W-:Y:S02]  /*16170*/  @!P0 IMAD R115, R115, R17.reuse, RZ ;  /* 0x0000001173738224 */ /* 0x080fe400078e02ff */
[-C--:B------:R-:W-:Y:S02]  /*16180*/  @!P5 IMAD R117, R117, R17.reuse, RZ ;  /* 0x000000117575d224 */ /* 0x080fe400078e02ff */
[-C--:B0-----:R-:W-:Y:S01]  /*16190*/  @!P4 IMAD R3, R116, R17.reuse, RZ ;  /* 0x000000117403c224 */ /* 0x081fe200078e02ff */
[----:B------:R-:W-:Y:S01]  /*161a0*/  @!P0 STG.E.U8 desc[UR36][R8.64+0xb1], R115 ;  /* 0x0000b17308008986 */ /* 0x000fe2000c101124 */
[----:B------:R-:W-:Y:S01]  /*161b0*/  ISETP.LT.OR P0, PT, R0, 0xc1, !P1 ;  /* 0x000000c10000780c */ /* 0x000fe20004f01670 */
[----:B-1----:R-:W-:-:S03]  /*161c0*/  @!P2 IMAD R5, R118, R17, RZ ;  /* 0x000000117605a224 */ /* 0x002fc600078e02ff */
[----:B------:R-:W-:Y:S01]  /*161d0*/  @!P6 IMAD R119, R119, R17, RZ ;  /* 0x000000117777e224 */ /* 0x000fe200078e02ff */
[----:B------:R-:W-:Y:S01]  /*161e0*/  @!P5 STG.E.U8 desc[UR36][R6.64+0xb9], R117 ;  /* 0x0000b9750600d986 */ /* 0x000fe2000c101124 */
[----:B------:R-:W-:-:S03]  /*161f0*/  ISETP.LT.OR P5, PT, R0, 0xc2, !P1 ;  /* 0x000000c20000780c */ /* 0x000fc60004fa1670 */
[----:B------:R0:W-:Y:S01]  /*16200*/  @!P4 STG.E.U8 desc[UR36][R6.64+0xb8], R3 ;  /* 0x0000b8030600c986 */ /* 0x0001e2000c101124 */
[----:B------:R-:W-:-:S03]  /*16210*/  ISETP.LT.OR P4, PT, R0, 0xc1, !P3 ;  /* 0x000000c10000780c */ /* 0x000fc60005f81670 */
[----:B------:R-:W-:Y:S01]  /*16220*/  @!P6 STG.E.U8 desc[UR36][R8.64+0xb9], R119 ;  /* 0x0000b9770800e986 */ /* 0x000fe2000c101124 */
[----:B------:R-:W-:-:S03]  /*16230*/  ISETP.LT.OR P6, PT, R0, 0xc2, !P3 ;  /* 0x000000c20000780c */ /* 0x000fc60005fc1670 */
[----:B------:R1:W-:Y:S01]  /*16240*/  @!P2 STG.E.U8 desc[UR36][R8.64+0xb8], R5 ;  /* 0x0000b8050800a986 */ /* 0x0003e2000c101124 */
[----:B------:R-:W-:Y:S01]  /*16250*/  ISETP.LT.OR P2, PT, R0, 0xc9, !P1 ;  /* 0x000000c90000780c */ /* 0x000fe20004f41670 */
[-C--:B------:R-:W-:Y:S02]  /*16260*/  @!P0 IMAD R11, R120, R17.reuse, RZ ;  /* 0x00000011780b8224 */ /* 0x080fe400078e02ff */
[-C--:B------:R-:W-:Y:S02]  /*16270*/  @!P5 IMAD R121, R121, R17.reuse, RZ ;  /* 0x000000117979d224 */ /* 0x080fe400078e02ff */
[-C--:B0-----:R-:W-:Y:S01]  /*16280*/  @!P4 IMAD R3, R122, R17.reuse, RZ ;  /* 0x000000117a03c224 */ /* 0x081fe200078e02ff */
[----:B------:R0:W-:Y:S03]  /*16290*/  @!P0 STG.E.U8 desc[UR36][R6.64+0xc0], R11 ;  /* 0x0000c00b06008986 */ /* 0x0001e6000c101124 */
[-C--:B------:R-:W-:Y:S01]  /*162a0*/  @!P6 IMAD R123, R123, R17.reuse, RZ ;  /* 0x000000117b7be224 */ /* 0x080fe200078e02ff */
[----:B------:R-:W-:Y:S01]  /*162b0*/  ISETP.LT.OR P0, PT, R0, 0xca, !P1 ;  /* 0x000000ca0000780c */ /* 0x000fe20004f01670 */
[----:B------:R-:W-:Y:S02]  /*162c0*/  @!P5 STG.E.U8 desc[UR36][R6.64+0xc1], R121 ;  /* 0x0000c1790600d986 */ /* 0x000fe4000c101124 */
[----:B-1----:R-:W-:Y:S01]  /*162d0*/  @!P2 IMAD R5, R124, R17, RZ ;  /* 0x000000117c05a224 */ /* 0x002fe200078e02ff */
[C---:B------:R-:W-:Y:S01]  /*162e0*/  ISETP.LT.OR P5, PT, R0.reuse, 0xc9, !P3 ;  /* 0x000000c90000780c */ /* 0x040fe20005fa1670 */
[----:B------:R1:W-:Y:S01]  /*162f0*/  @!P4 STG.E.U8 desc[UR36][R8.64+0xc0], R3 ;  /* 0x0000c0030800c986 */ /* 0x0003e2000c101124 */
        /* <DEDUP_REMOVED lines=8> */
[----:B------:R-:W-:Y:S03]  /*16380*/  @!P0 STG.E.U8 desc[UR36][R6.64+0xc9], R125 ;  /* 0x0000c97d06008986 */ /* 0x000fe6000c101124 */
[-C--:B-1----:R-:W-:Y:S01]  /*16390*/  @!P6 IMAD R3, R128, R17.reuse, RZ ;  /* 0x000000118003e224 */ /* 0x082fe200078e02ff */
[----:B------:R0:W-:Y:S03]  /*163a0*/  @!P5 STG.E.U8 desc[UR36][R8.64+0xc8], R11 ;  /* 0x0000c80b0800d986 */ /* 0x0001e6000c101124 */
[----:B------:R-:W-:Y:S01]  /*163b0*/  @!P2 IMAD R129, R129, R17, RZ ;  /* 0x000000118181a224 */ /* 0x000fe200078e02ff */
[C---:B------:R-:W-:Y:S01]  /*163c0*/  ISETP.LT.OR P0, PT, R0.reuse, 0xd1, !P3 ;  /* 0x000000d10000780c */ /* 0x040fe20005f01670 */
[----:B------:R-:W-:Y:S01]  /*163d0*/  @!P4 STG.E.U8 desc[UR36][R8.64+0xc9], R127 ;  /* 0x0000c97f0800c986 */ /* 0x000fe2000c101124 */
[----:B------:R-:W-:-:S02]  /*163e0*/  ISETP.LT.OR P5, PT, R0, 0xd2, !P3 ;  /* 0x000000d20000780c */ /* 0x000fc40005fa1670 */
[C---:B------:R-:W-:Y:S01]  /*163f0*/  ISETP.LT.OR P4, PT, R0.reuse, 0xd9, !P1 ;  /* 0x000000d90000780c */ /* 0x040fe20004f81670 */
[----:B------:R1:W-:Y:S01]  /*16400*/  @!P6 STG.E.U8 desc[UR36][R6.64+0xd0], R3 ;  /* 0x0000d0030600e986 */ /* 0x0003e2000c101124 */
[----:B------:R-:W-:-:S03]  /*16410*/  ISETP.LT.OR P6, PT, R0, 0xda, !P1 ;  /* 0x000000da0000780c */ /* 0x000fc60004fc1670 */
[----:B------:R-:W-:Y:S01]  /*16420*/  @!P2 STG.E.U8 desc[UR36][R6.64+0xd1], R129 ;  /* 0x0000d1810600a986 */ /* 0x000fe2000c101124 */
[----:B------:R-:W-:-:S03]  /*16430*/  ISETP.LT.OR P2, PT, R0, 0xd9, !P3 ;  /* 0x000000d90000780c */ /* 0x000fc60005f41670 */
[-C--:B--2---:R-:W-:Y:S02]  /*16440*/  @!P0 IMAD R5, R130, R17.reuse, RZ ;  /* 0x0000001182058224 */ /* 0x084fe400078e02ff */
[-C--:B------:R-:W-:Y:S02]  /*16450*/  @!P5 IMAD R131, R131, R17.reuse, RZ ;  /* 0x000000118383d224 */ /* 0x080fe400078e02ff */
[-C--:B0-----:R-:W-:Y:S02]  /*16460*/  @!P4 IMAD R11, R132, R17.reuse, RZ ;  /* 0x00000011840bc224 */ /* 0x081fe400078e02ff */
[-C--:B------:R-:W-:Y:S01]  /*16470*/  @!P6 IMAD R133, R133, R17.reuse, RZ ;  /* 0x000000118585e224 */ /* 0x080fe200078e02ff */
[----:B------:R0:W-:Y:S03]  /*16480*/  @!P0 STG.E.U8 desc[UR36][R8.64+0xd0], R5 ;  /* 0x0000d00508008986 */ /* 0x0001e6000c101124 */
[----:B-1----:R-:W-:Y:S01]  /*16490*/  @!P2 IMAD R3, R134, R17, RZ ;  /* 0x000000118603a224 */ /* 0x002fe200078e02ff */
[----:B------:R-:W-:Y:S01]  /*164a0*/  @!P5 STG.E.U8 desc[UR36][R8.64+0xd1], R131 ;  /* 0x0000d1830800d986 */ /* 0x000fe2000c101124 */
[----:B------:R-:W-:-:S02]  /*164b0*/  ISETP.LT.OR P0, PT, R0, 0xda, !P3 ;  /* 0x000000da0000780c */ /* 0x000fc40005f01670 */
        /* <DEDUP_REMOVED lines=14> */
[----:B------:R-:W-:Y:S01]  /*165a0*/  @!P4 STG.E.U8 desc[UR36][R6.64+0xe1], R137 ;  /* 0x0000e1890600c986 */ /* 0x000fe2000c101124 */
[----:B------:R-:W-:-:S02]  /*165b0*/  ISETP.LT.OR P0, PT, R0, 0xe9, !P1 ;  /* 0x000000e90000780c */ /* 0x000fc40004f01670 */
[C---:B------:R-:W-:Y:S01]  /*165c0*/  ISETP.LT.OR P4, PT, R0.reuse, 0xea, !P1 ;  /* 0x000000ea0000780c */ /* 0x040fe20004f81670 */
[----:B------:R1:W-:Y:S01]  /*165d0*/  @!P6 STG.E.U8 desc[UR36][R8.64+0xe0], R11 ;  /* 0x0000e00b0800e986 */ /* 0x0003e2000c101124 */
[C---:B------:R-:W-:Y:S02]  /*165e0*/  ISETP.LT.OR P6, PT, R0.reuse, 0xe9, !P3 ;  /* 0x000000e90000780c */ /* 0x040fe40005fc1670 */
[C---:B------:R-:W-:Y:S01]  /*165f0*/  ISETP.LT.OR P5, PT, R0.reuse, 0xea, !P3 ;  /* 0x000000ea0000780c */ /* 0x040fe20005fa1670 */
[----:B------:R-:W-:Y:S01]  /*16600*/  @!P2 STG.E.U8 desc[UR36][R8.64+0xe1], R139 ;  /* 0x0000e18b0800a986 */ /* 0x000fe2000c101124 */
[----:B------:R-:W-:-:S05]  /*16610*/  ISETP.LT.OR P2, PT, R0, 0xf1, !P1 ;  /* 0x000000f10000780c */ /* 0x000fca0004f41670 */
[-C--:B--2---:R-:W-:Y:S02]  /*16620*/  @!P0 IMAD R3, R140, R17.reuse, RZ ;  /* 0x000000118c038224 */ /* 0x084fe400078e02ff */
[-C--:B------:R-:W-:Y:S02]  /*16630*/  @!P4 IMAD R141, R141, R17.reuse, RZ ;  /* 0x000000118d8dc224 */ /* 0x080fe400078e02ff */
[-C--:B0-----:R-:W-:Y:S02]  /*16640*/  @!P6 IMAD R5, R142, R17.reuse, RZ ;  /* 0x000000118e05e224 */ /* 0x081fe400078e02ff */
[-C--:B------:R-:W-:Y:S02]  /*16650*/  @!P5 IMAD R143, R143, R17.reuse, RZ ;  /* 0x000000118f8fd224 */ /* 0x080fe400078e02ff */
[----:B-1----:R-:W-:Y:S01]  /*16660*/  @!P2 IMAD R11, R144, R17, RZ ;  /* 0x00000011900ba224 */ /* 0x002fe200078e02ff */
[----:B------:R0:W-:Y:S01]  /*16670*/  @!P0 STG.E.U8 desc[UR36][R6.64+0xe8], R3 ;  /* 0x0000e80306008986 */ /* 0x0001e2000c101124 */
[----:B------:R-:W-:-:S03]  /*16680*/  ISETP.LT.OR P0, PT, R0, 0xf2, !P1 ;  /* 0x000000f20000780c */ /* 0x000fc60004f01670 */
[----:B------:R-:W-:Y:S01]  /*16690*/  @!P4 STG.E.U8 desc[UR36][R6.64+0xe9], R141 ;  /* 0x0000e98d0600c986 */ /* 0x000fe2000c101124 */
[----:B------:R-:W-:-:S03]  /*166a0*/  ISETP.LT.OR P4, PT, R0, 0xf1, !P3 ;  /* 0x000000f10000780c */ /* 0x000fc60005f81670 */
[----:B------:R-:W-:Y:S01]  /*166b0*/  @!P6 STG.E.U8 desc[UR36][R8.64+0xe8], R5 ;  /* 0x0000e8050800e986 */ /* 0x000fe2000c101124 */
[----:B------:R-:W-:-:S03]  /*166c0*/  ISETP.LT.OR P6, PT, R0, 0xf2, !P3 ;  /* 0x000000f20000780c */ /* 0x000fc60005fc1670 */
[----:B------:R-:W-:Y:S01]  /*166d0*/  @!P5 STG.E.U8 desc[UR36][R8.64+0xe9], R143 ;  /* 0x0000e98f0800d986 */ /* 0x000fe2000c101124 */
[----:B------:R-:W-:-:S03]  /*166e0*/  ISETP.LT.OR P5, PT, R0, 0xf9, !P3 ;  /* 0x000000f90000780c */ /* 0x000fc60005fa1670 */
[----:B------:R1:W-:Y:S01]  /*166f0*/  @!P2 STG.E.U8 desc[UR36][R6.64+0xf0], R11 ;  /* 0x0000f00b0600a986 */ /* 0x0003e2000c101124 */
[C---:B------:R-:W-:Y:S02]  /*16700*/  ISETP.LT.OR P2, PT, R0.reuse, 0xf9, !P1 ;  /* 0x000000f90000780c */ /* 0x040fe40004f41670 */
[C---:B------:R-:W-:Y:S02]  /*16710*/  ISETP.LT.OR P1, PT, R0.reuse, 0xfa, !P1 ;  /* 0x000000fa0000780c */ /* 0x040fe40004f21670 */
[----:B------:R-:W-:Y:S01]  /*16720*/  ISETP.LT.OR P3, PT, R0, 0xfa, !P3 ;  /* 0x000000fa0000780c */ /* 0x000fe20005f61670 */
[-C--:B------:R-:W-:Y:S02]  /*16730*/  @!P0 IMAD R145, R145, R17.reuse, RZ ;  /* 0x0000001191918224 */ /* 0x080fe400078e02ff */
[-C--:B0-----:R-:W-:Y:S02]  /*16740*/  @!P4 IMAD R3, R146, R17.reuse, RZ ;  /* 0x000000119203c224 */ /* 0x081fe400078e02ff */
[----:B------:R-:W-:-:S02]  /*16750*/  @!P6 IMAD R147, R147, R17, RZ ;  /* 0x000000119393e224 */ /* 0x000fc400078e02ff */
[-C--:B-1----:R-:W-:Y:S02]  /*16760*/  @!P5 IMAD R11, R150, R17.reuse, RZ ;  /* 0x00000011960bd224 */ /* 0x082fe400078e02ff */
[-C--:B------:R-:W-:Y:S02]  /*16770*/  @!P2 IMAD R5, R148, R17.reuse, RZ ;  /* 0x000000119405a224 */ /* 0x080fe400078e02ff */
[-C--:B------:R-:W-:Y:S02]  /*16780*/  @!P1 IMAD R149, R149, R17.reuse, RZ ;  /* 0x0000001195959224 */ /* 0x080fe400078e02ff */
[----:B------:R-:W-:Y:S01]  /*16790*/  @!P3 IMAD R151, R151, R17, RZ ;  /* 0x000000119797b224 */ /* 0x000fe200078e02ff */
[----:B------:R0:W-:Y:S04]  /*167a0*/  @!P0 STG.E.U8 desc[UR36][R6.64+0xf1], R145 ;  /* 0x0000f19106008986 */ /* 0x0001e8000c101124 */
[----:B------:R0:W-:Y:S04]  /*167b0*/  @!P4 STG.E.U8 desc[UR36][R8.64+0xf0], R3 ;  /* 0x0000f0030800c986 */ /* 0x0001e8000c101124 */
[----:B------:R0:W-:Y:S04]  /*167c0*/  @!P6 STG.E.U8 desc[UR36][R8.64+0xf1], R147 ;  /* 0x0000f1930800e986 */ /* 0x0001e8000c101124 */
[----:B------:R0:W-:Y:S04]  /*167d0*/  @!P2 STG.E.U8 desc[UR36][R6.64+0xf8], R5 ;  /* 0x0000f8050600a986 */ /* 0x0001e8000c101124 */
[----:B------:R0:W-:Y:S04]  /*167e0*/  @!P1 STG.E.U8 desc[UR36][R6.64+0xf9], R149 ;  /* 0x0000f99506009986 */ /* 0x0001e8000c101124 */
[----:B------:R0:W-:Y:S04]  /*167f0*/  @!P5 STG.E.U8 desc[UR36][R8.64+0xf8], R11 ;  /* 0x0000f80b0800d986 */ /* 0x0001e8000c101124 */
[----:B------:R0:W-:Y:S02]  /*16800*/  @!P3 STG.E.U8 desc[UR36][R8.64+0xf9], R151 ;  /* 0x0000f9970800b986 */ /* 0x0001e4000c101124 */
.L_x_548:
[----:B------:R-:W-:Y:S05]  /*16810*/  BSYNC B0 ;  /* 0x0000000000007941 */ /* 0x000fea0003800000 */
.L_x_34:
[----:B0-----:R-:W5:Y:S04]  /*16820*/  LDL.LU R3, [R1+0x200] ;  /* 0x0002000001037983 */ /* 0x001f680000300800 */
[----:B------:R-:W5:Y:S01]  /*16830*/  LDL.LU R2, [R1+0x204] ;  /* 0x0002040001027983 */ /* 0x000f620000300800 */
[----:B------:R-:W-:Y:S01]  /*16840*/  ULDC UR4, c[0x0][0xc] ;  /* 0x0000030000047ab9 */ /* 0x000fe20000000800 */
[----:B------:R-:W-:Y:S01]  /*16850*/  ULDC UR5, c[0x0][0x10] ;  /* 0x0000040000057ab9 */ /* 0x000fe20000000800 */
[----:B------:R-:W5:Y:S01]  /*16860*/  LDC R5, c[0x0][0x14] ;  /* 0x00000500ff057b82 */ /* 0x000f620000000800 */
[----:B------:R-:W-:Y:S01]  /*16870*/  UIMAD.WIDE.U32 UR4, UR4, UR5, URZ ;  /* 0x00000005040472a5 */ /* 0x000fe2000f8e003f */
[----:B------:R-:W-:Y:S01]  /*16880*/  PRMT R0, RZ, 0x7610, R0 ;  /* 0x00007610ff007816 */ /* 0x000fe20000000000 */
[----:B------:R-:W-:Y:S01]  /*16890*/  UMOV UR42, 0xffffffff ;  /* 0xffffffff002a7882 */ /* 0x000fe20000000000 */
[----:B------:R-:W-:-:S03]  /*168a0*/  UMOV UR43, 0xffffffff ;  /* 0xffffffff002b7882 */ /* 0x000fc60000000000 */
[----:B-----5:R-:W-:-:S04]  /*168b0*/  IMAD.WIDE.U32 R2, R5, UR4, R2 ;  /* 0x0000000405027c25 */ /* 0x020fc8000f8e0002 */
[----:B------:R-:W-:Y:S01]  /*168c0*/  IMAD R5, R5, UR5, RZ ;  /* 0x0000000505057c24 */ /* 0x000fe2000f8e02ff */
[----:B-1-3--:R-:W-:Y:S01]  /*168d0*/  MOV R6, R2 ;  /* 0x0000000200067202 */ /* 0x00afe20000000f00 */
[----:B------:R-:W-:Y:S02]  /*168e0*/  ULDC.64 UR4, c[0x0][0x650] ;  /* 0x0001940000047ab9 */ /* 0x000fe40000000a00 */
[----:B------:R-:W-:Y:S01]  /*168f0*/  IMAD.IADD R4, R3, 0x1, R5 ;  /* 0x0000000103047824 */ /* 0x000fe200078e0205 */
[----:B------:R-:W-:-:S04]  /*16900*/  ISETP.GE.U32.AND P0, PT, R2, UR4, PT ;  /* 0x0000000402007c0c */ /* 0x000fc8000bf06070 */
[----:B------:R0:W-:Y:S01]  /*16910*/  STL [R1+0x200], R4 ;  /* 0x0002000401007387 */ /* 0x0001e20000100800 */
[----:B------:R-:W-:-:S03]  /*16920*/  ISETP.GE.U32.AND.EX P0, PT, R4, UR5, PT, P0 ;  /* 0x0000000504007c0c */ /* 0x000fc6000bf06100 */
[----:B------:R0:W-:Y:S10]  /*16930*/  STL [R1+0x204], R6 ;  /* 0x0002040601007387 */ /* 0x0001f40000100800 */
[----:B0-----:R-:W-:Y:S05]  /*16940*/  @P0 BRA `(.L_x_549) ;  /* 0x0000000400880947 */ /* 0x001fea0003800000 */
[----:B------:R-:W0:Y:S01]  /*16950*/  S2UR UR6, SR_CTAID.X ;  /* 0x00000000000679c3 */ /* 0x000e220000002500 */
[----:B------:R-:W-:Y:S01]  /*16960*/  ULDC.64 UR12, c[0x0][0x628] ;  /* 0x00018a00000c7ab9 */ /* 0x000fe20000000a00 */
[----:B------:R-:W-:Y:S01]  /*16970*/  ULDC UR4, c[0x0][0x150] ;  /* 0x0000540000047ab9 */ /* 0x000fe20000000800 */
[----:B------:R-:W-:Y:S01]  /*16980*/  ISETP.NE.U32.AND P0, PT, RZ, UR12, PT ;  /* 0x0000000cff007c0c */ /* 0x000fe2000bf05070 */
[----:B------:R-:W-:Y:S01]  /*16990*/  ULDC UR15, c[0x0][0x630] ;  /* 0x00018c00000f7ab9 */ /* 0x000fe20000000800 */
[----:B------:R-:W-:Y:S01]  /*169a0*/  R2UR UR16, R6 ;  /* 0x00000000061072ca */ /* 0x000fe200000e0000 */
[----:B------:R-:W-:Y:S01]  /*169b0*/  ULDC UR19, c[0x0][0x154] ;  /* 0x0000550000137ab9 */ /* 0x000fe20000000800 */
[----:B------:R-:W-:Y:S01]  /*169c0*/  ISETP.NE.AND.EX P0, PT, RZ, UR13, PT, P0 ;  /* 0x0000000dff007c0c */ /* 0x000fe2000bf05300 */
[----:B------:R-:W1:Y:S01]  /*169d0*/  S2UR UR18, SR_CTAID.Y ;  /* 0x00000000001279c3 */ /* 0x000e620000002600 */
[----:B------:R-:W-:Y:S02]  /*169e0*/  R2UR UR17, R4 ;  /* 0x00000000041172ca */ /* 0x000fe400000e0000 */
[----:B------:R-:W-:-:S02]  /*169f0*/  R2UR UR10, R6 ;  /* 0x00000000060a72ca */ /* 0x000fc400000e0000 */
[----:B------:R-:W-:Y:S02]  /*16a00*/  R2UR UR11, R4 ;  /* 0x00000000040b72ca */ /* 0x000fe400000e0000 */
[----:B0-----:R-:W-:-:S05]  /*16a10*/  I2FP.F32.U32 R0, UR6 ;  /* 0x0000000600007c45 */ /* 0x001fca0008201000 */
[----:B------:R-:W-:-:S04]  /*16a20*/  FMUL R0, R0, UR4 ;  /* 0x0000000400007c20 */ /* 0x000fc80008400000 */
[----:B------:R0:W3:Y:S01]  /*16a30*/  F2I.U32.TRUNC.NTZ R2, R0 ;  /* 0x0000000000027305 */ /* 0x0000e2000020f000 */
[----:B-1----:R-:W-:Y:S05]  /*16a40*/  @!P0 BRA `(.L_x_550) ;  /* 0x0000000000308947 */ /* 0x002fea0003800000 */
        /* <DEDUP_REMOVED lines=12> */
.L_x_550:
[----:B------:R-:W-:Y:S01]  /*16b10*/  USHF.R.U64 UR43, UR10, UR15, UR11 ;  /* 0x0000000f0a2b7299 */ /* 0x000fe2000800120b */
[----:B0-----:R-:W-:Y:S01]  /*16b20*/  I2FP.F32.U32 R0, UR18 ;  /* 0x0000001200007c45 */ /* 0x001fe20008201000 */
[----:B------:R-:W-:Y:S02]  /*16b30*/  USHF.R.U32.HI UR4, URZ, UR15, UR11 ;  /* 0x0000000f3f047299 */ /* 0x000fe4000801160b */
[----:B------:R-:W-:Y:S02]  /*16b40*/  UIADD3 UR10, UP0, URZ, -UR43, URZ ;  /* 0x8000002b3f0a7290 */ /* 0x000fe4000ff1e03f */
[----:B------:R-:W-:Y:S01]  /*16b50*/  FMUL R0, R0, UR19 ;  /* 0x0000001300007c20 */ /* 0x000fe20008400000 */
[----:B------:R-:W-:Y:S01]  /*16b60*/  ULDC.64 UR12, c[0x0][0x620] ;  /* 0x00018800000c7ab9 */ /* 0x000fe20000000a00 */
[----:B------:R-:W-:Y:S01]  /*16b70*/  UIADD3.X UR4, URZ, ~UR4, URZ, UP0, !UPT ;  /* 0x800000043f047290 */ /* 0x000fe200087fe43f */
[----:B------:R-:W-:Y:S01]  /*16b80*/  UMOV UR8, UR16 ;  /* 0x0000001000087c82 */ /* 0x000fe20008000000 */
[----:B------:R-:W-:-:S02]  /*16b90*/  UMOV UR9, UR17 ;  /* 0x0000001100097c82 */ /* 0x000fc40008000000 */
[----:B------:R-:W-:Y:S01]  /*16ba0*/  UIMAD UR4, UR4, UR12, URZ ;  /* 0x0000000c040472a4 */ /* 0x000fe2000f8e023f */
[----:B------:R-:W0:Y:S01]  /*16bb0*/  F2I.U32.TRUNC.NTZ R0, R0 ;  /* 0x0000000000007305 */ /* 0x000e22000020f000 */
[----:B------:R-:W-:Y:S01]  /*16bc0*/  UIMAD.WIDE.U32 UR8, UR10, UR12, UR8 ;  /* 0x0000000c0a0872a5 */ /* 0x000fe2000f8e0008 */
[----:B---3--:R-:W-:Y:S01]  /*16bd0*/  R2UR UR12, R2 ;  /* 0x00000000020c72ca */ /* 0x008fe200000e0000 */
[----:B------:R-:W-:Y:S01]  /*16be0*/  UIMAD UR10, UR10, UR13, UR4 ;  /* 0x0000000d0a0a72a4 */ /* 0x000fe2000f8e0204 */
[----:B------:R-:W-:Y:S01]  /*16bf0*/  ULDC UR11, c[0x0][0x618] ;  /* 0x00018600000b7ab9 */ /* 0x000fe20000000800 */
[----:B------:R-:W-:Y:S02]  /*16c00*/  ULDC UR21, c[0x0][0x658] ;  /* 0x0001960000157ab9 */ /* 0x000fe40000000800 */
[----:B------:R-:W-:Y:S01]  /*16c10*/  UIADD3 UR9, UR9, UR10, URZ ;  /* 0x0000000a09097290 */ /* 0x000fe2000fffe03f */
[----:B------:R-:W-:Y:S01]  /*16c20*/  UMOV UR15, 0xffffffff ;  /* 0xffffffff000f7882 */ /* 0x000fe20000000000 */
[----:B------:R-:W-:Y:S01]  /*16c30*/  ULDC.64 UR4, c[0x0][0x640] ;  /* 0x0001900000047ab9 */ /* 0x000fe20000000a00 */
[----:B------:R-:W-:Y:S01]  /*16c40*/  USHF.L.U32 UR15, UR15, UR21, URZ ;  /* 0x000000150f0f7299 */ /* 0x000fe2000800063f */
[----:B------:R-:W-:Y:S01]  /*16c50*/  ISETP.NE.U32.AND P0, PT, RZ, UR4, PT ;  /* 0x00000004ff007c0c */ /* 0x000fe2000bf05070 */
[----:B------:R-:W-:-:S02]  /*16c60*/  USHF.R.U64 UR16, UR8, UR11, UR9 ;  /* 0x0000000b08107299 */ /* 0x000fc40008001209 */
[----:B------:R-:W-:Y:S01]  /*16c70*/  USHF.R.U32.HI UR8, URZ, UR11, UR9 ;  /* 0x0000000b3f087299 */ /* 0x000fe20008011609 */
[----:B0-----:R-:W-:Y:S01]  /*16c80*/  R2UR UR14, R0 ;  /* 0x00000000000e72ca */ /* 0x001fe200000e0000 */
[----:B------:R-:W-:Y:S01]  /*16c90*/  ULDC UR17, c[0x0][0x608] ;  /* 0x0001820000117ab9 */ /* 0x000fe20000000800 */
[----:B------:R-:W-:Y:S01]  /*16ca0*/  ULOP3.LUT UR41, URZ, UR15, URZ, 0x33, !UPT ;  /* 0x0000000f3f297292 */ /* 0x000fe2000f8e333f */
[----:B------:R-:W-:Y:S01]  /*16cb0*/  ISETP.NE.AND.EX P0, PT, RZ, UR5, PT, P0 ;  /* 0x00000005ff007c0c */ /* 0x000fe2000bf05300 */
[----:B------:R-:W-:Y:S02]  /*16cc0*/  USHF.R.U64 UR15, UR16, UR17, UR8 ;  /* 0x00000011100f7299 */ /* 0x000fe40008001208 */
[----:B------:R-:W-:Y:S02]  /*16cd0*/  USHF.R.U32.HI UR8, URZ, UR17, UR8 ;  /* 0x000000113f087299 */ /* 0x000fe40008011608 */
[----:B------:R-:W-:Y:S02]  /*16ce0*/  UIADD3 UR12, -UR12, URZ, URZ ;  /* 0x0000003f0c0c7290 */ /* 0x000fe4000fffe13f */
[----:B------:R-:W-:Y:S01]  /*16cf0*/  USHF.R.U64 UR17, UR15, UR21, UR8 ;  /* 0x000000150f117299 */ /* 0x000fe20008001208 */
[----:B------:R-:W-:Y:S01]  /*16d00*/  UMOV UR19, 0x1 ;  /* 0x0000000100137882 */ /* 0x000fe20000000000 */
[----:B------:R-:W-:Y:S01]  /*16d10*/  ULDC UR13, c[0x0][0x144] ;  /* 0x00005100000d7ab9 */ /* 0x000fe20000000800 */
[----:B------:R-:W-:Y:S01]  /*16d20*/  ULDC UR7, c[0x0][0x600] ;  /* 0x0001800000077ab9 */ /* 0x000fe20000000800 */
[----:B------:R-:W-:-:S02]  /*16d30*/  USHF.L.U32 UR24, UR19, UR21, URZ ;  /* 0x0000001513187299 */ /* 0x000fc4000800063f */
[----:B------:R-:W-:Y:S02]  /*16d40*/  USHF.R.U32.HI UR8, URZ, UR21, UR8 ;  /* 0x000000153f087299 */ /* 0x000fe40008011608 */
[----:B------:R-:W-:Y:S02]  /*16d50*/  UIMAD UR21, UR13, UR12, UR6 ;  /* 0x0000000c0d1572a4 */ /* 0x000fe4000f8e0206 */
[----:B------:R-:W-:Y:S02]  /*16d60*/  UIADD3 UR20, UR7, -0x1, URZ ;  /* 0xffffffff07147890 */ /* 0x000fe4000fffe03f */
[----:B------:R-:W-:Y:S01]  /*16d70*/  UIADD3 UR19, -UR14, URZ, URZ ;  /* 0x0000003f0e137290 */ /* 0x000fe2000fffe13f */
[----:B------:R-:W-:Y:S01]  /*16d80*/  ULDC UR25, c[0x0][0x148] ;  /* 0x0000520000197ab9 */ /* 0x000fe20000000800 */
[----:B------:R-:W-:Y:S01]  /*16d90*/  ULDC UR22, c[0x0][0x648] ;  /* 0x0001920000167ab9 */ /* 0x000fe20000000800 */
[----:B------:R-:W-:Y:S01]  /*16da0*/  ULDC UR23, c[0x0][0x638] ;  /* 0x00018e0000177ab9 */ /* 0x000fe20000000800 */
        /* <DEDUP_REMOVED lines=14> */
.L_x_551:
[----:B------:R-:W-:Y:S01]  /*16e90*/  UISETP.NE.AND UP0, UPT, UR46, URZ, UPT ;  /* 0x0000003f2e00728c */ /* 0x000fe2000bf05270 */
[----:B------:R-:W-:Y:S01]  /*16ea0*/  IMAD.MOV.U32 R0, RZ, RZ, 0x1 ;  /* 0x00000001ff007424 */ /* 0x000fe200078e00ff */
[----:B------:R-:W-:Y:S02]  /*16eb0*/  USHF.R.U64 UR4, UR6, UR22, UR8 ;  /* 0x0000001606047299 */ /* 0x000fe40008001208 */
[----:B------:R-:W-:Y:S02]  /*16ec0*/  ULOP3.LUT UR41, UR15, UR41, URZ, 0xc0, !UPT ;  /* 0x000000290f297292 */ /* 0x000fe4000f8ec03f */
[----:B------:R-:W-:Y:S02]  /*16ed0*/  UIADD3 UR5, -UR4, URZ, URZ ;  /* 0x0000003f04057290 */ /* 0x000fe4000fffe13f */
[----:B------:R-:W-:Y:S02]  /*16ee0*/  UIMAD UR41, UR24, UR4, UR41 ;  /* 0x00000004182972a4 */ /* 0x000fe4000f8e0229 */
[----:B------:R-:W-:-:S02]  /*16ef0*/  ULOP3.LUT UR16, UR16, UR20, URZ, 0xc0, !UPT ;  /* 0x0000001410107292 */ /* 0x000fc4000f8ec03f */
[----:B------:R-:W-:Y:S02]  /*16f00*/  @UP0 UIMAD UR21, UR25, UR19, UR18 ;  /* 0x00000013191502a4 */ /* 0x000fe4000f8e0212 */
[----:B------:R-:W-:-:S03]  /*16f10*/  UIMAD UR4, UR5, UR23, UR17 ;  /* 0x00000017050472a4 */ /* 0x000fc6000f8e0211 */
[----:B------:R-:W-:Y:S01]  /*16f20*/  ULDC UR5, c[0x0][0x610] ;  /* 0x0001840000057ab9 */ /* 0x000fe20000000800 */
[----:B------:R-:W-:Y:S02]  /*16f30*/  UIMAD UR4, UR4, UR7, UR16 ;  /* 0x00000007040472a4 */ /* 0x000fe4000f8e0210 */
[----:B------:R-:W-:-:S04]  /*16f40*/  UIMAD UR41, UR41, UR5, UR21 ;  /* 0x00000005292972a4 */ /* 0x000fc8000f8e0215 */
[----:B------:R-:W-:Y:S02]  /*16f50*/  USEL UR42, UR4, UR41, !UP0 ;  /* 0x00000029042a7287 */ /* 0x000fe4000c000000 */
[----:B------:R-:W-:-:S12]  /*16f60*/  USEL UR41, UR41, UR4, !UP0 ;  /* 0x0000000429297287 */ /* 0x000fd8000c000000 */
.L_x_549:
[----:B------:R-:W-:-:S13]  /*16f70*/  LOP3.LUT P0, RZ, R0, 0xff, RZ, 0xc0, !PT ;  /* 0x000000ff00ff7812 */ /* 0x000fda000780c0ff */
[----:B------:R-:W-:Y:S05]  /*16f80*/  @P0 BRA `(.L_x_552) ;  /* 0xfffffea400100947 */ /* 0x000fea000383ffff */
[----:B------:R-:W-:Y:S05]  /*16f90*/  EXIT ;  /* 0x000000000000794d */ /* 0x000fea0003800000 */
.L_x_7:
[----:B------:R-:W2:Y:S01]  /*16fa0*/  LDL R5, [R1+0x204] ;  /* 0x0002040001057983 */ /* 0x000ea20000100800 */
[----:B------:R-:W-:-:S03]  /*16fb0*/  ULDC.64 UR4, c[0x0][0x650] ;  /* 0x0001940000047ab9 */ /* 0x000fc60000000a00 */
[----:B------:R-:W3:Y:S01]  /*16fc0*/  LDL R4, [R1+0x200] ;  /* 0x0002000001047983 */ /* 0x000ee20000100800 */
[----:B------:R-:W-:Y:S01]  /*16fd0*/  PRMT R0, RZ, 0x7610, R0 ;  /* 0x00007610ff007816 */ /* 0x000fe20000000000 */
[----:B------:R-:W-:Y:S01]  /*16fe0*/  IMAD.MOV.U32 R3, RZ, RZ, -0x1 ;  /* 0xffffffffff037424 */ /* 0x000fe200078e00ff */
[----:B------:R-:W-:Y:S02]  /*16ff0*/  MOV R2, 0xffffffff ;  /* 0xffffffff00027802 */ /* 0x000fe40000000f00 */
[----:B------:R-:W-:Y:S02]  /*17000*/  MOV R10, 0xffffffff ;  /* 0xffffffff000a7802 */ /* 0x000fe40000000f00 */
[----:B--2---:R-:W-:-:S04]  /*17010*/  ISETP.GE.U32.AND P0, PT, R5, UR4, PT ;  /* 0x0000000405007c0c */ /* 0x004fc8000bf06070 */
[----:B---3--:R-:W-:-:S13]  /*17020*/  ISETP.GE.U32.AND.EX P0, PT, R4, UR5, PT, P0 ;  /* 0x0000000504007c0c */ /* 0x008fda000bf06100 */
        /* <DEDUP_REMOVED lines=21> */
.L_x_554:
[----:B------:R-:W-:Y:S01]  /*17180*/  USHF.R.U64 UR4, UR14, UR19, UR15 ;  /* 0x000000130e047299 */ /* 0x000fe2000800120f */
[----:B------:R-:W-:Y:S01]  /*17190*/  R2UR UR7, R4 ;  /* 0x00000000040772ca */ /* 0x000fe200000e0000 */
[----:B------:R-:W-:Y:S02]  /*171a0*/  USHF.R.U32.HI UR5, URZ, UR19, UR15 ;  /* 0x000000133f057299 */ /* 0x000fe4000801160f */
[----:B------:R-:W-:Y:S01]  /*171b0*/  UIADD3 UR13, UP0, URZ, -UR4, URZ ;  /* 0x800000043f0d7290 */ /* 0x000fe2000ff1e03f */
[----:B------:R-:W-:Y:S01]  /*171c0*/  ULDC.64 UR14, c[0x0][0x620] ;  /* 0x00018800000e7ab9 */ /* 0x000fe20000000a00 */
[----:B------:R-:W-:Y:S02]  /*171d0*/  UMOV UR6, UR20 ;  /* 0x0000001400067c82 */ /* 0x000fe40008000000 */
[----:B------:R-:W-:Y:S02]  /*171e0*/  UIADD3.X UR5, URZ, ~UR5, URZ, UP0, !UPT ;  /* 0x800000053f057290 */ /* 0x000fe400087fe43f */
[----:B------:R-:W-:-:S02]  /*171f0*/  UISETP.NE.AND UP1, UPT, UR46, URZ, UPT ;  /* 0x0000003f2e00728c */ /* 0x000fc4000bf25270 */
[----:B------:R-:W-:Y:S02]  /*17200*/  UIMAD UR5, UR5, UR14, URZ ;  /* 0x0000000e050572a4 */ /* 0x000fe4000f8e023f */
[----:B------:R-:W-:Y:S02]  /*17210*/  UIMAD.WIDE.U32 UR6, UR13, UR14, UR6 ;  /* 0x0000000e0d0672a5 */ /* 0x000fe4000f8e0006 */
[----:B------:R-:W-:Y:S01]  /*17220*/  UIMAD UR5, UR13, UR15, UR5 ;  /* 0x0000000f0d0572a4 */ /* 0x000fe2000f8e0205 */
[----:B------:R-:W-:Y:S02]  /*17230*/  ULDC UR14, c[0x0][0x608] ;  /* 0x00018200000e7ab9 */ /* 0x000fe40000000800 */
[----:B------:R-:W-:Y:S01]  /*17240*/  ULDC UR13, c[0x0][0x618] ;  /* 0x00018600000d7ab9 */ /* 0x000fe20000000800 */
[----:B------:R-:W-:Y:S01]  /*17250*/  UIADD3 UR5, UR7, UR5, URZ ;  /* 0x0000000507057290 */ /* 0x000fe2000fffe03f */
[----:B------:R-:W-:Y:S01]  /*17260*/  ULDC UR22, c[0x0][0x658] ;  /* 0x0001960000167ab9 */ /* 0x000fe20000000800 */
[----:B------:R-:W-:-:S02]  /*17270*/  @UP1 UIMAD UR8, UR11, UR12, UR10 ;  /* 0x0000000c0b0812a4 */ /* 0x000fc4000f8e020a */
[----:B------:R-:W-:Y:S02]  /*17280*/  USHF.R.U64 UR17, UR6, UR13, UR5 ;  /* 0x0000000d06117299 */ /* 0x000fe40008001205 */
[----:B------:R-:W-:Y:S01]  /*17290*/  USHF.R.U32.HI UR5, URZ, UR13, UR5 ;  /* 0x0000000d3f057299 */ /* 0x000fe20008011605 */
[----:B------:R-:W-:Y:S01]  /*172a0*/  ULDC.64 UR6, c[0x0][0x640] ;  /* 0x0001900000067ab9 */ /* 0x000fe20000000a00 */
[----:B------:R-:W-:Y:S01]  /*172b0*/  UMOV UR10, 0xffffffff ;  /* 0xffffffff000a7882 */ /* 0x000fe20000000000 */
[----:B------:R-:W-:Y:S01]  /*172c0*/  ISETP.NE.U32.AND P0, PT, RZ, UR6, PT ;  /* 0x00000006ff007c0c */ /* 0x000fe2000bf05070 */
[----:B------:R-:W-:Y:S02]  /*172d0*/  USHF.R.U64 UR18, UR17, UR14, UR5 ;  /* 0x0000000e11127299 */ /* 0x000fe40008001205 */
[----:B------:R-:W-:Y:S01]  /*172e0*/  USHF.R.U32.HI UR5, URZ, UR14, UR5 ;  /* 0x0000000e3f057299 */ /* 0x000fe20008011605 */
[----:B------:R-:W-:Y:S01]  /*172f0*/  ISETP.NE.AND.EX P0, PT, RZ, UR7, PT, P0 ;  /* 0x00000007ff007c0c */ /* 0x000fe2000bf05300 */
[----:B------:R-:W-:-:S02]  /*17300*/  USHF.L.U32 UR11, UR10, UR22, URZ ;  /* 0x000000160a0b7299 */ /* 0x000fc4000800063f */
[----:B------:R-:W-:Y:S01]  /*17310*/  USHF.R.U64 UR19, UR18, UR22, UR5 ;  /* 0x0000001612137299 */ /* 0x000fe20008001205 */
[----:B------:R-:W-:Y:S01]  /*17320*/  ULDC UR20, c[0x0][0x600] ;  /* 0x0001800000147ab9 */ /* 0x000fe20000000800 */
[----:B------:R-:W-:Y:S02]  /*17330*/  USHF.R.U32.HI UR10, URZ, UR22, UR5 ;  /* 0x000000163f0a7299 */ /* 0x000fe40008011605 */
[----:B------:R-:W-:Y:S02]  /*17340*/  UIADD3 UR21, UR20, -0x1, URZ ;  /* 0xffffffff14157890 */ /* 0x000fe4000fffe03f */
[----:B------:R-:W-:Y:S01]  /*17350*/  ULOP3.LUT UR26, URZ, UR11, URZ, 0x33, !UPT ;  /* 0x0000000b3f1a7292 */ /* 0x000fe2000f8e333f */
        /* <DEDUP_REMOVED lines=17> */
.L_x_555:
[----:B------:R-:W-:Y:S01]  /*17470*/  USHF.R.U64 UR6, UR5, UR23, UR10 ;  /* 0x0000001705067299 */ /* 0x000fe2000800120a */
[----:B------:R-:W-:Y:S01]  /*17480*/  IMAD.MOV.U32 R0, RZ, RZ, 0x1 ;  /* 0x00000001ff007424 */ /* 0x000fe200078e00ff */
[----:B------:R-:W-:Y:S01]  /*17490*/  USHF.L.U32 UR25, UR25, UR22, URZ ;  /* 0x0000001619197299 */ /* 0x000fe2000800063f */
[----:B------:R-:W-:Y:S01]  /*174a0*/  MOV R10, UR4 ;  /* 0x00000004000a7c02 */ /* 0x000fe20008000f00 */
[----:B------:R-:W-:Y:S02]  /*174b0*/  ULOP3.LUT UR5, UR18, UR26, URZ, 0xc0, !UPT ;  /* 0x0000001a12057292 */ /* 0x000fe4000f8ec03f */
[----:B------:R-:W-:Y:S02]  /*174c0*/  UIADD3 UR7, -UR6, URZ, URZ ;  /* 0x0000003f06077290 */ /* 0x000fe4000fffe13f */
[----:B------:R-:W-:Y:S02]  /*174d0*/  UIMAD UR6, UR25, UR6, UR5 ;  /* 0x00000006190672a4 */ /* 0x000fe4000f8e0205 */
[----:B------:R-:W-:-:S02]  /*174e0*/  ULOP3.LUT UR17, UR17, UR21, URZ, 0xc0, !UPT ;  /* 0x0000001511117292 */ /* 0x000fc4000f8ec03f */
[----:B------:R-:W-:Y:S02]  /*174f0*/  UIMAD UR5, UR7, UR24, UR19 ;  /* 0x00000018070572a4 */ /* 0x000fe4000f8e0213 */
[----:B------:R-:W-:Y:S01]  /*17500*/  UISETP.NE.AND UP0, UPT, UR46, URZ, UPT ;  /* 0x0000003f2e00728c */ /* 0x000fe2000bf05270 */
[----:B------:R-:W-:Y:S01]  /*17510*/  ULDC UR7, c[0x0][0x610] ;  /* 0x0001840000077ab9 */ /* 0x000fe20000000800 */
[----:B------:R-:W-:Y:S02]  /*17520*/  UIMAD UR5, UR5, UR20, UR17 ;  /* 0x00000014050572a4 */ /* 0x000fe4000f8e0211 */
[----:B------:R-:W-:-:S04]  /*17530*/  UIMAD UR8, UR6, UR7, UR8 ;  /* 0x00000007060872a4 */ /* 0x000fc8000f8e0208 */
[----:B------:R-:W-:Y:S02]  /*17540*/  USEL UR6, UR5, UR8, !UP0 ;  /* 0x0000000805067287 */ /* 0x000fe4000c000000 */
[----:B------:R-:W-:-:S04]  /*17550*/  USEL UR8, UR8, UR5, !UP0 ;  /* 0x0000000508087287 */ /* 0x000fc8000c000000 */
[----:B------:R-:W-:Y:S02]  /*17560*/  IMAD.U32 R3, RZ, RZ, UR6 ;  /* 0x00000006ff037e24 */ /* 0x000fe4000f8e00ff */
[----:B------:R-:W-:-:S07]  /*17570*/  MOV R2, UR8 ;  /* 0x0000000800027c02 */ /* 0x000fce0008000f00 */
.L_x_553:
[----:B------:R-:W-:-:S08]  /*17580*/  NOP ;  /* 0x0000000000007918 */ /* 0x000fd00000000000 */
[----:B0-----:R-:W0:-:S00]  /*17590*/  USETMAXREG.DEALLOC.CTAPOOL 0x18 ;  /* 0x00000018000079c8 */ /* 0x001e0000080e0500 */
[----:B------:R-:W-:-:S13]  /*175a0*/  ISETP.NE.AND P0, PT, RZ, UR9, PT ;  /* 0x00000009ff007c0c */ /* 0x000fda000bf05270 */
[----:B------:R-:W-:Y:S05]  /*175b0*/  @P0 EXIT ;  /* 0x000000000000094d */ /* 0x000fea0003800000 */
[----:B0-----:R-:W-:Y:S01]  /*175c0*/  LOP3.LUT P0, RZ, R0, 0xff, RZ, 0xc0, !PT ;  /* 0x000000ff00ff7812 */ /* 0x001fe2000780c0ff */
[----:B------:R-:W-:Y:S01]  /*175d0*/  IMAD.MOV.U32 R7, RZ, RZ, 0x1 ;  /* 0x00000001ff077424 */ /* 0x000fe200078e00ff */
[----:B------:R-:W-:-:S11]  /*175e0*/  MOV R6, RZ ;  /* 0x000000ff00067202 */ /* 0x000fd60000000f00 */
[----:B------:R-:W-:Y:S05]  /*175f0*/  @!P0 BRA `(.L_x_556) ;  /* 0x0000000c00788947 */ /* 0x000fea0003800000 */
[----:B------:R-:W0:Y:S01]  /*17600*/  S2R R0, SR_CgaCtaId ;  /* 0x0000000000007919 */ /* 0x000e220000008800 */
[----:B------:R-:W-:Y:S01]  /*17610*/  ULDC UR4, c[0x0][0x28c] ;  /* 0x0000a30000047ab9 */ /* 0x000fe20000000800 */
[----:B------:R-:W-:Y:S01]  /*17620*/  ULDC UR6, c[0x0][0x658] ;  /* 0x0001960000067ab9 */ /* 0x000fe20000000800 */
[----:B------:R-:W-:Y:S01]  /*17630*/  UIADD3 UR10, UR4, 0x7f, URZ ;  /* 0x0000007f040a7890 */ /* 0x000fe2000fffe03f */
[----:B------:R-:W-:Y:S01]  /*17640*/  BSSY B0, `(.L_x_556) ;  /* 0x00000d9000007945 */ /* 0x000fe20003800000 */
[----:B------:R-:W-:Y:S01]  /*17650*/  UMOV UR7, 0xffffffff ;  /* 0xffffffff00077882 */ /* 0x000fe20000000000 */
[----:B------:R-:W-:Y:S01]  /*17660*/  ULDC UR5, c[0x0][0x600] ;  /* 0x0001800000057ab9 */ /* 0x000fe20000000800 */
[----:B------:R-:W-:Y:S01]  /*17670*/  UMOV UR9, 0x1 ;  /* 0x0000000100097882 */ /* 0x000fe20000000000 */
[----:B------:R-:W-:Y:S01]  /*17680*/  USHF.L.U32 UR7, UR7, UR6, URZ ;  /* 0x0000000607077299 */ /* 0x000fe2000800063f */
[----:B------:R-:W-:Y:S01]  /*17690*/  IMAD.MOV.U32 R9, RZ, RZ, 0x1 ;  /* 0x00000001ff097424 */ /* 0x000fe200078e00ff */
[----:B------:R-:W-:Y:S01]  /*176a0*/  UIADD3 UR4, UR5, -0x1, URZ ;  /* 0xffffffff05047890 */ /* 0x000fe2000fffe03f */
[----:B------:R-:W-:Y:S01]  /*176b0*/  MOV R7, 0x1 ;  /* 0x0000000100077802 */ /* 0x000fe20000000f00 */
[----:B------:R-:W-:Y:S01]  /*176c0*/  USHF.R.S32.HI UR11, URZ, 0x1f, UR10 ;  /* 0x0000001f3f0b7899 */ /* 0x000fe2000801140a */
[----:B------:R-:W-:Y:S01]  /*176d0*/  IMAD.MOV.U32 R6, RZ, RZ, RZ ;  /* 0x000000ffff067224 */ /* 0x000fe200078e00ff */
[----:B------:R-:W-:Y:S01]  /*176e0*/  ULDC UR8, c[0x0][0xc] ;  /* 0x0000030000087ab9 */ /* 0x000fe20000000800 */
[----:B------:R-:W-:-:S02]  /*176f0*/  USHF.L.U32 UR5, UR9, UR6, URZ ;  /* 0x0000000609057299 */ /* 0x000fc4000800063f */
[----:B------:R-:W-:Y:S01]  /*17700*/  ULEA.HI UR11, UR11, UR10, URZ, 0x7 ;  /* 0x0000000a0b0b7291 */ /* 0x000fe2000f8f383f */
[----:B------:R-:W-:Y:S01]  /*17710*/  ULDC UR9, c[0x0][0x10] ;  /* 0x0000040000097ab9 */ /* 0x000fe20000000800 */
[----:B------:R-:W-:Y:S02]  /*17720*/  ULOP3.LUT UR6, URZ, UR7, URZ, 0x33, !UPT ;  /* 0x000000073f067292 */ /* 0x000fe4000f8e333f */
[----:B------:R-:W-:Y:S01]  /*17730*/  UIMAD.WIDE.U32 UR8, UR8, UR9, URZ ;  /* 0x00000009080872a5 */ /* 0x000fe2000f8e003f */
[----:B------:R-:W-:Y:S01]  /*17740*/  ULDC UR7, c[0x0][0x14] ;  /* 0x0000050000077ab9 */ /* 0x000fe20000000800 */
[----:B------:R-:W-:Y:S02]  /*17750*/  USHF.R.S32.HI UR19, URZ, 0x7, UR11 ;  /* 0x000000073f137899 */ /* 0x000fe4000801140b */
[----:B------:R-:W-:Y:S02]  /*17760*/  UIMAD.WIDE.U32 UR22, UR8, UR7, URZ ;  /* 0x00000007081672a5 */ /* 0x000fe4000f8e003f */
[----:B------:R-:W-:-:S02]  /*17770*/  UIMAD UR13, UR9, UR7, URZ ;  /* 0x00000007090d72a4 */ /* 0x000fc4000f8e023f */
[----:B------:R-:W-:Y:S01]  /*17780*/  ULOP3.LUT UR26, UR40, 0x2, URZ, 0xfc, !UPT ;  /* 0x00000002281a7892 */ /* 0x000fe2000f8efc3f */
[C---:B0-----:R-:W-:Y:S01]  /*17790*/  IMAD.SHL.U32 R16, R0.reuse, 0x80, RZ ;  /* 0x0000008000107824 */ /* 0x041fe200078e00ff */
[----:B------:R-:W-:Y:S01]  /*177a0*/  SHF.L.U32 R0, R0, 0xe, RZ ;  /* 0x0000000e00007819 */ /* 0x000fe200000006ff */
[----:B------:R-:W-:Y:S02]  /*177b0*/  UIADD3 UR13, UR23, UR13, URZ ;  /* 0x0000000d170d7290 */ /* 0x000fe4000fffe03f */
[----:B------:R-:W-:Y:S01]  /*177c0*/  UIADD3 UR27, UR19, 0x1, URZ ;  /* 0x00000001131b7890 */ /* 0x000fe2000fffe03f */
[----:B------:R-:W-:Y:S01]  /*177d0*/  LOP3.LUT R0, R0, 0x4000, RZ, 0xc0, !PT ;  /* 0x0000400000007812 */ /* 0x000fe200078ec0ff */
[----:B------:R-:W-:Y:S01]  /*177e0*/  ULDC.64 UR24, c[0x0][0x198] ;  /* 0x0000660000187ab9 */ /* 0x000fe20000000a00 */
[----:B------:R-:W-:Y:S02]  /*177f0*/  LOP3.LUT R16, R16, 0x80, RZ, 0xc0, !PT ;  /* 0x0000008010107812 */ /* 0x000fe400078ec0ff */
[----:B------:R-:W-:-:S07]  /*17800*/  LOP3.LUT R0, R0, 0x28100, RZ, 0xfc, !PT ;  /* 0x0002810000007812 */ /* 0x000fce00078efcff */
.L_x_567:
[----:B------:R-:W-:-:S03]  /*17810*/  UMOV UR7, 0xffffffff ;  /* 0xffffffff00077882 */ /* 0x000fc60000000000 */
[----:B------:R-:W-:Y:S05]  /*17820*/  BRA.DIV UR7, `(.L_x_557) ;  /* 0x0000000e07fc7947 */ /* 0x000fea000b800000 */
[----:B------:R-:W-:-:S13]  /*17830*/  ELECT P6, URZ, PT ;  /* 0x00000000003f782f */ /* 0x000fda00038c0000 */
.L_x_579:
[----:B------:R-:W0:Y:S01]  /*17840*/  LDC R4, c[0x0][0x28c] ;  /* 0x0000a300ff047b82 */ /* 0x000e220000000800 */
[----:B------:R-:W-:Y:S01]  /*17850*/  BSSY B1, `(.L_x_558) ;  /* 0x000003a000017945 */ /* 0x000fe20003800000 */
[----:B0-----:R-:W-:-:S13]  /*17860*/  ISETP.LT.OR P6, PT, R4, 0x1, !P6 ;  /* 0x000000010400780c */ /* 0x001fda00077c1670 */
[----:B------:R-:W-:Y:S05]  /*17870*/  @P6 BRA `(.L_x_559) ;  /* 0x0000000000dc6947 */ /* 0x000fea0003800000 */
[----:B------:R-:W-:Y:S01]  /*17880*/  LEA R3, R3, R16, 0x8 ;  /* 0x0000001003037211 */ /* 0x000fe200078e40ff */
[----:B------:R-:W-:Y:S01]  /*17890*/  IMAD.SHL.U32 R2, R2, 0x100, RZ ;  /* 0x0000010002027824 */ /* 0x000fe200078e00ff */
[----:B------:R-:W-:Y:S01]  /*178a0*/  MOV R12, RZ ;  /* 0x000000ff000c7202 */ /* 0x000fe20000000f00 */
[----:B------:R-:W-:Y:S01]  /*178b0*/  IMAD.U32 R13, RZ, RZ, UR27 ;  /* 0x0000001bff0d7e24 */ /* 0x000fe2000f8e00ff */
[----:B------:R-:W-:Y:S01]  /*178c0*/  MOV R4, R7 ;  /* 0x0000000700047202 */ /* 0x000fe20000000f00 */
[----:B------:R-:W-:-:S07]  /*178d0*/  IMAD.MOV.U32 R5, RZ, RZ, R6 ;  /* 0x000000ffff057224 */ /* 0x000fce00078e0006 */
.L_x_562:
[----:B------:R-:W0:Y:S01]  /*178e0*/  S2R R11, SR_CgaCtaId ;  /* 0x00000000000b7919 */ /* 0x000e220000008800 */
[----:B------:R-:W-:Y:S01]  /*178f0*/  MOV R8, 0x400 ;  /* 0x0000040000087802 */ /* 0x000fe20000000f00 */
[----:B------:R-:W1:Y:S03]  /*17900*/  S2R R15, SR_TID.X ;  /* 0x00000000000f7919 */ /* 0x000e660000002100 */
[----:B0-----:R-:W-:Y:S02]  /*17910*/  LEA R14, R11, R8, 0x18 ;  /* 0x000000080b0e7211 */ /* 0x001fe400078ec0ff */
[----:B------:R-:W-:Y:S02]  /*17920*/  SHF.L.U32 R8, R4, 0x1f, RZ ;  /* 0x0000001f04087819 */ /* 0x000fe400000006ff */
[----:B------:R-:W-:Y:S02]  /*17930*/  LEA R11, R5, R14, 0x3 ;  /* 0x0000000e050b7211 */ /* 0x000fe400078e18ff */
[----:B-1----:R-:W-:-:S02]  /*17940*/  LOP3.LUT P1, RZ, R15, 0x7f, RZ, 0xc0, !PT ;  /* 0x0000007f0fff7812 */ /* 0x002fc4000782c0ff */
[----:B------:R-:W0:Y:S02]  /*17950*/  SYNCS.PHASECHK.TRANS64.TRYWAIT P0, [R11+URZ+0x28], R8 ;  /* 0x000028080b0075a7 */ /* 0x000e24000800017f */
[----:B0-----:R-:W-:Y:S09]  /*17960*/  @!P0 BRA `(.L_x_560) ;  /* 0x0000000c00cc8947 */ /* 0x001ff20003800000 */
.L_x_580:
[----:B0-----:R-:W0:Y:S01]  /*17970*/  @!P1 LDC R8, c[0x0][0x500] ;  /* 0x00014000ff089b82 */ /* 0x001e220000000800 */
[----:B------:R-:W-:-:S04]  /*17980*/  UPRMT UR7, UR26, 0x9910, URZ ;  /* 0x000099101a077896 */ /* 0x000fc8000800003f */
[----:B------:R-:W-:-:S06]  /*17990*/  UISETP.NE.AND UP0, UPT, UR7, 0x2, UPT ;  /* 0x000000020700788c */ /* 0x000fcc000bf05270 */
[----:B------:R-:W-:Y:S01]  /*179a0*/  PLOP3.LUT P0, PT, PT, PT, UP0, 0x80, 0x0 ;  /* 0x000000000000781c */ /* 0x000fe20003f0f008 */
[----:B0-----:R0:W-:-:S12]  /*179b0*/  @!P1 SYNCS.ARRIVE.TRANS64 RZ, [R11+URZ], R8 ;  /* 0x000000080bff99a7 */ /* 0x0011d8000800003f */
[----:B------:R-:W-:Y:S05]  /*179c0*/  @P0 BRA `(.L_x_561) ;  /* 0x0000000000040947 */ /* 0x000fea0003800000 */
[----:B------:R-:W-:Y:S01]  /*179d0*/  BPT.TRAP 0x1 ;  /* 0x000000040000795c */ /* 0x000fe20000300000 */
.L_x_561:
[----:B------:R-:W-:Y:S01]  /*179e0*/  R2UR UR20, R14 ;  /* 0x000000000e1472ca */ /* 0x000fe200000e0000 */
[C---:B------:R-:W-:Y:S01]  /*179f0*/  IMAD R14, R5.reuse, 0x8000, R14 ;  /* 0x00008000050e7824 */ /* 0x040fe200078e020e */
[----:B0-----:R-:W-:Y:S01]  /*17a00*/  LEA R8, R5, R0, 0xf ;  /* 0x0000000005087211 */ /* 0x001fe200078e78ff */
[----:B------:R-:W-:Y:S01]  /*17a10*/  UIADD3 UR14, UP0, UR24, 0xf0, URZ ;  /* 0x000000f0180e7890 */ /* 0x000fe2000ff1e03f */
[----:B------:R-:W-:Y:S01]  /*17a20*/  R2UR UR9, R11 ;  /* 0x000000000b0972ca */ /* 0x000fe200000e0000 */
[----:B------:R-:W-:Y:S01]  /*17a30*/  UIADD3 UR28, UP1, UR24, 0x1f0, URZ ;  /* 0x000001f0181c7890 */ /* 0x000fe2000ff3e03f */
[----:B------:R-:W-:Y:S01]  /*17a40*/  R2UR UR7, R14 ;  /* 0x000000000e0772ca */ /* 0x000fe200000e0000 */
[----:B------:R-:W-:Y:S01]  /*17a50*/  UIADD3.X UR15, URZ, UR25, URZ, UP0, !UPT ;  /* 0x000000193f0f7290 */ /* 0x000fe200087fe43f */
[----:B------:R-:W-:Y:S01]  /*17a60*/  R2UR UR8, R8 ;  /* 0x00000000080872ca */ /* 0x000fe200000e0000 */
[----:B------:R-:W-:Y:S01]  /*17a70*/  VIADD R5, R5, 0x1 ;  /* 0x0000000105057836 */ /* 0x000fe20000000000 */
[----:B------:R-:W-:Y:S01]  /*17a80*/  R2UR UR11, R2 ;  /* 0x00000000020b72ca */ /* 0x000fe200000e0000 */
[----:B------:R-:W-:Y:S01]  /*17a90*/  UIADD3.X UR29, URZ, UR25, URZ, UP1, !UPT ;  /* 0x000000193f1d7290 */ /* 0x000fe20008ffe43f */
[----:B------:R-:W-:Y:S01]  /*17aa0*/  R2UR UR10, R12 ;  /* 0x000000000c0a72ca */ /* 0x000fe200000e0000 */
[----:B------:R-:W-:Y:S01]  /*17ab0*/  UMOV UR16, 0x0 ;  /* 0x0000000000107882 */ /* 0x000fe20000000000 */
[----:B------:R-:W-:Y:S01]  /*17ac0*/  R2UR UR12, R10 ;  /* 0x000000000a0c72ca */ /* 0x000fe200000e0000 */
[----:B------:R-:W-:Y:S01]  /*17ad0*/  UMOV UR17, 0x10000000 ;  /* 0x1000000000117882 */ /* 0x000fe20000000000 */
[----:B------:R-:W-:Y:S01]  /*17ae0*/  IADD3 R13, R13, -0x1, RZ ;  /* 0xffffffff0d0d7810 */ /* 0x000fe20007ffe0ff */
[----:B------:R-:W-:Y:S01]  /*17af0*/  UMOV UR30, 0x30000 ;  /* 0x00030000001e7882 */ /* 0x000fe20000000000 */
[----:B------:R-:W-:Y:S01]  /*17b00*/  R2UR UR21, R3 ;  /* 0x00000000031572ca */ /* 0x000fe200000e0000 */
[----:B------:R-:W-:Y:S01]  /*17b10*/  UIADD3 UR18, UR7, 0x100, URZ ;  /* 0x0000010007127890 */ /* 0x000fe2000fffe03f */
[----:B------:R-:W-:Y:S01]  /*17b20*/  ISETP.GT.AND P1, PT, R13, 0x1, PT ;  /* 0x000000010d00780c */ /* 0x000fe20003f24270 */
[----:B------:R-:W-:Y:S01]  /*17b30*/  UIADD3 UR7, UR20, UR8, URZ ;  /* 0x0000000814077290 */ /* 0x000fe2000fffe03f */
[----:B------:R-:W-:Y:S01]  /*17b40*/  ISETP.NE.AND P0, PT, R5, 0x5, PT ;  /* 0x000000050500780c */ /* 0x000fe20003f05270 */
[----:B------:R-:W-:-:S03]  /*17b50*/  VIADD R12, R12, 0x80 ;  /* 0x000000800c0c7836 */ /* 0x000fc60000000000 */
[----:B------:R-:W-:Y:S01]  /*17b60*/  UMOV UR8, UR18 ;  /* 0x0000001200087c82 */ /* 0x000fe20008000000 */
[----:B------:R-:W-:Y:S01]  /*17b70*/  SEL R11, RZ, 0x1, P0 ;  /* 0x00000001ff0b7807 */ /* 0x000fe20000000000 */
[----:B------:R0:W-:Y:S01]  /*17b80*/  UTMALDG.3D [UR8], [UR14], desc[UR16] ;  /* 0x000010080e0075b4 */ /* 0x0001e20008011000 */
[----:B------:R-:W-:Y:S02]  /*17b90*/  SEL R5, R5, RZ, P0 ;  /* 0x000000ff05057207 */ /* 0x000fe40000000000 */
[----:B------:R-:W-:Y:S01]  /*17ba0*/  LOP3.LUT R4, R4, R11, RZ, 0x3c, !PT ;  /* 0x0000000b04047212 */ /* 0x000fe200078e3cff */
[----:B0-----:R-:W-:Y:S01]  /*17bb0*/  UMOV UR11, UR21 ;  /* 0x00000015000b7c82 */ /* 0x001fe20008000000 */
[----:B------:R-:W-:Y:S02]  /*17bc0*/  UMOV UR8, UR7 ;  /* 0x0000000700087c82 */ /* 0x000fe40008000000 */
[----:B------:R0:W-:Y:S02]  /*17bd0*/  UTMALDG.3D.MULTICAST [UR8], [UR28], UR30, desc[UR16] ;  /* 0x000010081c0073b4 */ /* 0x0001e4000801181e */
[----:B0-----:R-:W-:Y:S05]  /*17be0*/  @P1 BRA `(.L_x_562) ;  /* 0xfffffffc003c1947 */ /* 0x001fea000383ffff */
.L_x_559:
[----:B------:R-:W-:Y:S05]  /*17bf0*/  BSYNC B1 ;  /* 0x0000000000017941 */ /* 0x000fea0003800000 */
.L_x_558:
[----:B------:R-:W2:Y:S01]  /*17c00*/  LDL.LU R15, [R1+0x200] ;  /* 0x00020000010f7983 */ /* 0x000ea20000300800 */
[----:B------:R-:W-:Y:S01]  /*17c10*/  LOP3.LUT P0, RZ, R9, 0xff, RZ, 0xc0, !PT ;  /* 0x000000ff09ff7812 */ /* 0x000fe2000780c0ff */
[----:B------:R-:W-:Y:S02]  /*17c20*/  ULDC.64 UR8, c[0x0][0x650] ;  /* 0x0001940000087ab9 */ /* 0x000fe40000000a00 */
[----:B------:R-:W3:Y:S01]  /*17c30*/  LDL.LU R14, [R1+0x204] ;  /* 0x00020400010e7983 */ /* 0x000ee20000300800 */
[----:B------:R-:W-:Y:S01]  /*17c40*/  IADD3 R5, R6, UR19, RZ ;  /* 0x0000001306057c10 */ /* 0x000fe2000fffe0ff */
[----:B------:R-:W-:Y:S01]  /*17c50*/  UISETP.GE.U32.AND UP0, UPT, UR19, 0x5, UPT ;  /* 0x000000051300788c */ /* 0x000fe2000bf06070 */
[----:B------:R-:W-:Y:S01]  /*17c60*/  BSSY B1, `(.L_x_563) ;  /* 0x0000074000017945 */ /* 0x000fe20003800000 */
[----:B------:R-:W-:Y:S02]  /*17c70*/  MOV R10, 0xffffffff ;  /* 0xffffffff000a7802 */ /* 0x000fe40000000f00 */
[----:B------:R-:W-:-:S02]  /*17c80*/  PRMT R9, RZ, 0x7610, R9 ;  /* 0x00007610ff097816 */ /* 0x000fc40000000009 */
[----:B------:R-:W-:Y:S02]  /*17c90*/  PLOP3.LUT P1, PT, PT, PT, UP0, 0x80, 0x0 ;  /* 0x000000000000781c */ /* 0x000fe40003f2f008 */
[----:B------:R-:W0:Y:S01]  /*17ca0*/  @P0 S2R R3, SR_CgaCtaId ;  /* 0x0000000000030919 */ /* 0x000e220000008800 */
[----:B------:R-:W-:-:S04]  /*17cb0*/  @P0 MOV R2, 0x400 ;  /* 0x0000040000020802 */ /* 0x000fc80000000f00 */
[----:B0-----:R-:W-:-:S04]  /*17cc0*/  @P0 LEA R2, R3, R2, 0x18 ;  /* 0x0000000203020211 */ /* 0x001fc800078ec0ff */
[----:B------:R0:W-:Y:S01]  /*17cd0*/  @P0 SYNCS.ARRIVE.TRANS64.A1T0 RZ, [R2+URZ+0x68], RZ ;  /* 0x000068ff02ff09a7 */ /* 0x0001e2000810003f */
[----:B------:R-:W-:Y:S01]  /*17ce0*/  ISETP.GT.U32.AND P0, PT, R5, 0x4, PT ;  /* 0x000000040500780c */ /* 0x000fe20003f04070 */
[----:B0-----:R-:W-:-:S05]  /*17cf0*/  IMAD.U32 R2, RZ, RZ, UR19 ;  /* 0x00000013ff027e24 */ /* 0x001fca000f8e00ff */
[----:B------:R-:W-:Y:S01]  /*17d00*/  ISETP.LT.U32.AND P0, PT, R2, 0x5, P0 ;  /* 0x000000050200780c */ /* 0x000fe20000701070 */
[----:B------:R-:W-:-:S03]  /*17d10*/  IMAD.WIDE.U32 R2, R5, -0x33333333, RZ ;  /* 0xcccccccd05027825 */ /* 0x000fc600078e00ff */
[----:B------:R-:W-:Y:S02]  /*17d20*/  SEL R2, RZ, 0x1, !P0 ;  /* 0x00000001ff027807 */ /* 0x000fe40004000000 */
[----:B------:R-:W-:Y:S01]  /*17d30*/  SHF.R.U32.HI R4, RZ, 0x2, R3 ;  /* 0x00000002ff047819 */ /* 0x000fe20000011603 */
[----:B------:R-:W-:Y:S01]  /*17d40*/  IMAD.MOV.U32 R3, RZ, RZ, -0x1 ;  /* 0xffffffffff037424 */ /* 0x000fe200078e00ff */
[----:B------:R-:W-:Y:S02]  /*17d50*/  LOP3.LUT R7, R7, R2, RZ, 0x3c, !PT ;  /* 0x0000000207077212 */ /* 0x000fe400078e3cff */
[----:B------:R-:W-:Y:S01]  /*17d60*/  MOV R2, 0xffffffff ;  /* 0xffffffff00027802 */ /* 0x000fe20000000f00 */
[----:B------:R-:W-:Y:S01]  /*17d70*/  IMAD R6, R4, -0x5, R5 ;  /* 0xfffffffb04067824 */ /* 0x000fe200078e0205 */
[--C-:B------:R-:W-:Y:S02]  /*17d80*/  @P1 LOP3.LUT R7, R7, 0x1, R4.reuse, 0x78, !PT ;  /* 0x0000000107071812 */ /* 0x100fe400078e7804 */
[----:B------:R-:W-:-:S02]  /*17d90*/  PRMT R4, RZ, 0x7610, R4 ;  /* 0x00007610ff047816 */ /* 0x000fc40000000004 */
[----:B---3--:R-:W-:-:S04]  /*17da0*/  IADD3 R14, P0, R14, UR22, RZ ;  /* 0x000000160e0e7c10 */ /* 0x008fc8000ff1e0ff */
[----:B--2---:R-:W-:Y:S01]  /*17db0*/  IADD3.X R15, R15, UR13, RZ, P0, !PT ;  /* 0x0000000d0f0f7c10 */ /* 0x004fe200087fe4ff */
[----:B------:R0:W-:Y:S01]  /*17dc0*/  STL [R1+0x204], R14 ;  /* 0x0002040e01007387 */ /* 0x0001e20000100800 */
[----:B------:R-:W-:-:S03]  /*17dd0*/  ISETP.GE.U32.AND P0, PT, R14, UR8, PT ;  /* 0x000000080e007c0c */ /* 0x000fc6000bf06070 */
[----:B------:R0:W-:Y:S01]  /*17de0*/  STL [R1+0x200], R15 ;  /* 0x0002000f01007387 */ /* 0x0001e20000100800 */
[----:B------:R-:W-:-:S13]  /*17df0*/  ISETP.GE.U32.AND.EX P0, PT, R15, UR9, PT, P0 ;  /* 0x000000090f007c0c */ /* 0x000fda000bf06100 */
[----:B0-----:R-:W-:Y:S05]  /*17e00*/  @P0 BRA `(.L_x_564) ;  /* 0x0000000400640947 */ /* 0x001fea0003800000 */
[----:B------:R-:W0:Y:S01]  /*17e10*/  S2R R8, SR_CTAID.X ;  /* 0x0000000000087919 */ /* 0x000e220000002500 */
[----:B------:R-:W-:Y:S01]  /*17e20*/  ULDC UR7, c[0x0][0x150] ;  /* 0x0000540000077ab9 */ /* 0x000fe20000000800 */
[----:B------:R-:W1:Y:S01]  /*17e30*/  LDC R3, c[0x0][0x144] ;  /* 0x00005100ff037b82 */ /* 0x000e620000000800 */
[----:B------:R-:W-:Y:S01]  /*17e40*/  UISETP.NE.AND UP0, UPT, UR46, URZ, UPT ;  /* 0x0000003f2e00728c */ /* 0x000fe2000bf05270 */
[----:B------:R-:W2:Y:S01]  /*17e50*/  S2R R5, SR_CTAID.Y ;  /* 0x0000000000057919 */ /* 0x000ea20000002600 */
[----:B------:R-:W-:Y:S01]  /*17e60*/  ULDC.64 UR8, c[0x0][0x628] ;  /* 0x00018a0000087ab9 */ /* 0x000fe20000000a00 */
[----:B------:R-:W-:-:S03]  /*17e70*/  ULDC UR10, c[0x0][0x630] ;  /* 0x00018c00000a7ab9 */ /* 0x000fc60000000800 */
[----:B------:R-:W-:Y:S01]  /*17e80*/  PLOP3.LUT P0, PT, PT, PT, UP0, 0x80, 0x0 ;  /* 0x000000000000781c */ /* 0x000fe20003f0f008 */
[----:B------:R-:W3:Y:S01]  /*17e90*/  LDC R12, c[0x0][0x148] ;  /* 0x00005200ff0c7b82 */ /* 0x000ee20000000800 */
[----:B0-----:R-:W-:Y:S02]  /*17ea0*/  I2FP.F32.U32 R2, R8 ;  /* 0x0000000800027245 */ /* 0x001fe40000201000 */
[----:B--2---:R-:W-:-:S03]  /*17eb0*/  I2FP.F32.U32 R4, R5 ;  /* 0x0000000500047245 */ /* 0x004fc60000201000 */
[----:B------:R-:W-:Y:S01]  /*17ec0*/  FMUL R2, R2, UR7 ;  /* 0x0000000702027c20 */ /* 0x000fe20008400000 */
[----:B------:R-:W-:Y:S02]  /*17ed0*/  ULDC UR7, c[0x0][0x154] ;  /* 0x0000550000077ab9 */ /* 0x000fe40000000800 */
[----:B------:R-:W-:-:S03]  /*17ee0*/  FMUL R10, R4, UR7 ;  /* 0x00000007040a7c20 */ /* 0x000fc60008400000 */
[----:B------:R-:W0:Y:S08]  /*17ef0*/  F2I.U32.TRUNC.NTZ R2, R2 ;  /* 0x0000000200027305 */ /* 0x000e30000020f000 */
[----:B------:R-:W2:Y:S01]  /*17f00*/  F2I.U32.TRUNC.NTZ R10, R10 ;  /* 0x0000000a000a7305 */ /* 0x000ea2000020f000 */
[----:B0-----:R-:W-:Y:S02]  /*17f10*/  IMAD.MOV R4, RZ, RZ, -R2 ;  /* 0x000000ffff047224 */ /* 0x001fe400078e0a02 */
[----:B------:R-:W-:-:S02]  /*17f20*/  IMAD.MOV.U32 R2, RZ, RZ, R14 ;  /* 0x000000ffff027224 */ /* 0x000fc400078e000e */
[----:B-1----:R-:W-:Y:S01]  /*17f30*/  IMAD R8, R3, R4, R8 ;  /* 0x0000000403087224 */ /* 0x002fe200078e0208 */
[----:B--2---:R-:W-:-:S05]  /*17f40*/  IADD3 R3, -R10, RZ, RZ ;  /* 0x000000ff0a037210 */ /* 0x004fca0007ffe1ff */
[----:B---3--:R-:W-:Y:S01]  /*17f50*/  @P0 IMAD R8, R12, R3, R5 ;  /* 0x000000030c080224 */ /* 0x008fe200078e0205 */
[----:B------:R-:W-:Y:S02]  /*17f60*/  ISETP.NE.U32.AND P0, PT, RZ, UR8, PT ;  /* 0x00000008ff007c0c */ /* 0x000fe4000bf05070 */
[----:B------:R-:W-:Y:S02]  /*17f70*/  MOV R3, R15 ;  /* 0x0000000f00037202 */ /* 0x000fe40000000f00 */
[----:B------:R-:W-:-:S13]  /*17f80*/  ISETP.NE.AND.EX P0, PT, RZ, UR9, PT, P0 ;  /* 0x00000009ff007c0c */ /* 0x000fda000bf05300 */
[----:B------:R-:W-:Y:S05]  /*17f90*/  @!P0 BRA `(.L_x_565) ;  /* 0x0000000000288947 */ /* 0x000fea0003800000 */
[----:B------:R-:W-:Y:S02]  /*17fa0*/  ULDC UR7, c[0x0][0x634] ;  /* 0x00018d0000077ab9 */ /* 0x000fe40000000800 */
[----:B------:R-:W-:-:S05]  /*17fb0*/  IADD3 R3, P0, R14, UR7, RZ ;  /* 0x000000070e037c10 */ /* 0x000fca000ff1e0ff */
[----:B------:R-:W-:-:S04]  /*17fc0*/  IMAD.X R11, RZ, RZ, R15, P0 ;  /* 0x000000ffff0b7224 */ /* 0x000fc800000e060f */
[----:B------:R-:W-:-:S04]  /*17fd0*/  IMAD.WIDE.U32 R4, R11, UR8, RZ ;  /* 0x000000080b047c25 */ /* 0x000fc8000f8e00ff */
[----:B------:R-:W-:-:S04]  /*17fe0*/  IMAD.WIDE.U32 R4, P0, R3, UR9, R4 ;  /* 0x0000000903047c25 */ /* 0x000fc8000f800004 */
[----:B------:R-:W-:-:S04]  /*17ff0*/  IMAD.WIDE.U32 R2, R3, UR8, RZ ;  /* 0x0000000803027c25 */ /* 0x000fc8000f8e00ff */
[----:B------:R-:W-:Y:S01]  /*18000*/  IMAD.MOV.U32 R2, RZ, RZ, R5 ;  /* 0x000000ffff027224 */ /* 0x000fe200078e0005 */
[----:B------:R-:W-:Y:S02]  /*18010*/  IADD3 RZ, P1, R3, R4, RZ ;  /* 0x0000000403ff7210 */ /* 0x000fe40007f3e0ff */
[----:B------:R-:W-:-:S03]  /*18020*/  IADD3.X R3, RZ, RZ, RZ, P0, !PT ;  /* 0x000000ffff037210 */ /* 0x000fc600007fe4ff */
[----:B------:R-:W-:-:S08]  /*18030*/  IMAD.WIDE.U32.X R2, R11, UR9, R2, P1 ;  /* 0x000000090b027c25 */ /* 0x000fd000088e0402 */
.L_x_565:
[--C-:B------:R-:W-:Y:S01]  /*18040*/  SHF.R.U64 R10, R2, UR10, R3.reuse ;  /* 0x0000000a020a7c19 */ /* 0x100fe20008001203 */
[----:B------:R-:W-:Y:S01]  /*18050*/  ULDC.64 UR8, c[0x0][0x620] ;  /* 0x0001880000087ab9 */ /* 0x000fe20000000a00 */
[----:B------:R-:W-:Y:S01]  /*18060*/  SHF.R.U32.HI R2, RZ, UR10, R3 ;  /* 0x0000000aff027c19 */ /* 0x000fe20008011603 */
[----:B------:R-:W-:Y:S01]  /*18070*/  ULDC UR7, c[0x0][0x618] ;  /* 0x0001860000077ab9 */ /* 0x000fe20000000800 */
[----:B------:R-:W-:Y:S02]  /*18080*/  IADD3 R11, P0, RZ, -R10, RZ ;  /* 0x8000000aff0b7210 */ /* 0x000fe40007f1e0ff */
[----:B------:R-:W-:Y:S02]  /*18090*/  MOV R3, R15 ;  /* 0x0000000f00037202 */ /* 0x000fe40000000f00 */
[----:B------:R-:W-:-:S05]  /*180a0*/  IADD3.X R2, RZ, ~R2, RZ, P0, !PT ;  /* 0x80000002ff027210 */ /* 0x000fca00007fe4ff */
[----:B------:R-:W-:-:S04]  /*180b0*/  IMAD R2, R2, UR8, RZ ;  /* 0x0000000802027c24 */ /* 0x000fc8000f8e02ff */
[----:B------:R-:W-:Y:S02]  /*180c0*/  IMAD R5, R11, UR9, R2 ;  /* 0x000000090b057c24 */ /* 0x000fe4000f8e0202 */
[----:B------:R-:W-:-:S04]  /*180d0*/  IMAD.MOV.U32 R2, RZ, RZ, R14 ;  /* 0x000000ffff027224 */ /* 0x000fc800078e000e */
[----:B------:R-:W-:Y:S01]  /*180e0*/  IMAD.WIDE.U32 R2, R11, UR8, R2 ;  /* 0x000000080b027c25 */ /* 0x000fe2000f8e0002 */
[----:B------:R-:W-:Y:S02]  /*180f0*/  ULDC.64 UR8, c[0x0][0x640] ;  /* 0x0001900000087ab9 */ /* 0x000fe40000000a00 */
[----:B------:R-:W-:Y:S01]  /*18100*/  ISETP.NE.U32.AND P0, PT, RZ, UR8, PT ;  /* 0x00000008ff007c0c */ /* 0x000fe2000bf05070 */
[----:B------:R-:W-:-:S03]  /*18110*/  IMAD.IADD R3, R3, 0x1, R5 ;  /* 0x0000000103037824 */ /* 0x000fc600078e0205 */
[----:B------:R-:W-:Y:S02]  /*18120*/  ISETP.NE.AND.EX P0, PT, RZ, UR9, PT, P0 ;  /* 0x00000009ff007c0c */ /* 0x000fe4000bf05300 */
[--C-:B------:R-:W-:Y:S02]  /*18130*/  SHF.R.U64 R11, R2, UR7, R3.reuse ;  /* 0x00000007020b7c19 */ /* 0x100fe40008001203 */
[----:B------:R-:W-:Y:S01]  /*18140*/  SHF.R.U32.HI R2, RZ, UR7, R3 ;  /* 0x00000007ff027c19 */ /* 0x000fe20008011603 */
[----:B------:R-:W-:-:S03]  /*18150*/  ULDC UR7, c[0x0][0x608] ;  /* 0x0001820000077ab9 */ /* 0x000fc60000000800 */
[--C-:B------:R-:W-:Y:S02]  /*18160*/  SHF.R.U32.HI R3, RZ, UR7, R2.reuse ;  /* 0x00000007ff037c19 */ /* 0x100fe40008011602 */
[----:B------:R-:W-:Y:S01]  /*18170*/  SHF.R.U64 R12, R11, UR7, R2 ;  /* 0x000000070b0c7c19 */ /* 0x000fe20008001202 */
[----:B------:R-:W-:Y:S02]  /*18180*/  ULDC UR7, c[0x0][0x658] ;  /* 0x0001960000077ab9 */ /* 0x000fe40000000800 */
[--C-:B------:R-:W-:Y:S02]  /*18190*/  SHF.R.U32.HI R14, RZ, UR7, R3.reuse ;  /* 0x00000007ff0e7c19 */ /* 0x100fe40008011603 */
[----:B------:R-:W-:-:S03]  /*181a0*/  SHF.R.U64 R13, R12, UR7, R3 ;  /* 0x000000070c0d7c19 */ /* 0x000fc60008001203 */
[----:B------:R-:W-:Y:S01]  /*181b0*/  IMAD.MOV.U32 R3, RZ, RZ, R14 ;  /* 0x000000ffff037224 */ /* 0x000fe200078e000e */
[----:B------:R-:W-:Y:S01]  /*181c0*/  MOV R2, R13 ;  /* 0x0000000d00027202 */ /* 0x000fe20000000f00 */
[----:B------:R-:W-:Y:S06]  /*181d0*/  @!P0 BRA `(.L_x_566) ;  /* 0x0000000000288947 */ /* 0x000fec0003800000 */
[----:B------:R-:W-:Y:S02]  /*181e0*/  ULDC UR7, c[0x0][0x64c] ;  /* 0x0001930000077ab9 */ /* 0x000fe40000000800 */
[----:B------:R-:W-:-:S04]  /*181f0*/  IADD3 R3, P0, R13, UR7, RZ ;  /* 0x000000070d037c10 */ /* 0x000fc8000ff1e0ff */
[----:B------:R-:W-:-:S05]  /*18200*/  IADD3.X R14, RZ, R14, RZ, P0, !PT ;  /* 0x0000000eff0e7210 */ /* 0x000fca00007fe4ff */
[----:B------:R-:W-:-:S04]  /*18210*/  IMAD.WIDE.U32 R4, R14, UR8, RZ ;  /* 0x000000080e047c25 */ /* 0x000fc8000f8e00ff */
[----:B------:R-:W-:-:S04]  /*18220*/  IMAD.WIDE.U32 R4, P0, R3, UR9, R4 ;  /* 0x0000000903047c25 */ /* 0x000fc8000f800004 */
[----:B------:R-:W-:Y:S01]  /*18230*/  IMAD.WIDE.U32 R2, R3, UR8, RZ ;  /* 0x0000000803027c25 */ /* 0x000fe2000f8e00ff */
[----:B------:R-:W-:-:S04]  /*18240*/  MOV R2, R5 ;  /* 0x0000000500027202 */ /* 0x000fc80000000f00 */
[----:B------:R-:W-:Y:S01]  /*18250*/  IADD3 RZ, P1, R3, R4, RZ ;  /* 0x0000000403ff7210 */ /* 0x000fe20007f3e0ff */
[----:B------:R-:W-:-:S04]  /*18260*/  IMAD.X R3, RZ, RZ, RZ, P0 ;  /* 0x000000ffff037224 */ /* 0x000fc800000e06ff */
[----:B------:R-:W-:-:S08]  /*18270*/  IMAD.WIDE.U32.X R2, R14, UR9, R2, P1 ;  /* 0x000000090e027c25 */ /* 0x000fd000088e0402 */
.L_x_566:
[----:B------:R-:W-:Y:S01]  /*18280*/  ULDC UR7, c[0x0][0x648] ;  /* 0x0001920000077ab9 */ /* 0x000fe20000000800 */
[----:B------:R-:W-:Y:S01]  /*18290*/  LOP3.LUT R12, R12, UR6, RZ, 0xc0, !PT ;  /* 0x000000060c0c7c12 */ /* 0x000fe2000f8ec0ff */
[----:B------:R-:W-:Y:S01]  /*182a0*/  UISETP.NE.AND UP0, UPT, UR46, URZ, UPT ;  /* 0x0000003f2e00728c */ /* 0x000fe2000bf05270 */
[----:B------:R-:W-:Y:S01]  /*182b0*/  SHF.R.U64 R3, R2, UR7, R3 ;  /* 0x0000000702037c19 */ /* 0x000fe20008001203 */
[----:B------:R-:W-:Y:S01]  /*182c0*/  ULDC UR7, c[0x0][0x638] ;  /* 0x00018e0000077ab9 */ /* 0x000fe20000000800 */
[----:B------:R-:W-:-:S03]  /*182d0*/  MOV R4, 0x1 ;  /* 0x0000000100047802 */ /* 0x000fc60000000f00 */
[----:B------:R-:W-:Y:S01]  /*182e0*/  IMAD.MOV R2, RZ, RZ, -R3 ;  /* 0x000000ffff027224 */ /* 0x000fe200078e0a03 */
[----:B------:R-:W-:Y:S01]  /*182f0*/  PLOP3.LUT P0, PT, PT, PT, UP0, 0x40, 0x0 ;  /* 0x000000000000781c */ /* 0x000fe20003f0e808 */
[----:B------:R-:W-:Y:S01]  /*18300*/  IMAD R5, R3, UR5, R12 ;  /* 0x0000000503057c24 */ /* 0x000fe2000f8e020c */
[----:B------:R-:W-:Y:S01]  /*18310*/  PLOP3.LUT P1, PT, PT, PT, UP0, 0x40, 0x0 ;  /* 0x000000000000781c */ /* 0x000fe20003f2e808 */
[----:B------:R-:W-:Y:S01]  /*18320*/  IMAD R13, R2, UR7, R13 ;  /* 0x00000007020d7c24 */ /* 0x000fe2000f8e020d */
[----:B------:R-:W-:Y:S01]  /*18330*/  ULDC UR7, c[0x0][0x610] ;  /* 0x0001840000077ab9 */ /* 0x000fe20000000800 */
[----:B------:R-:W-:Y:S01]  /*18340*/  LOP3.LUT R2, R11, UR4, RZ, 0xc0, !PT ;  /* 0x000000040b027c12 */ /* 0x000fe2000f8ec0ff */
[----:B------:R-:W-:Y:S01]  /*18350*/  IMAD R8, R5, UR7, R8 ;  /* 0x0000000705087c24 */ /* 0x000fe2000f8e0208 */
[----:B------:R-:W-:-:S03]  /*18360*/  ULDC UR7, c[0x0][0x600] ;  /* 0x0001800000077ab9 */ /* 0x000fc60000000800 */
[----:B------:R-:W-:-:S05]  /*18370*/  IMAD R13, R13, UR7, R2 ;  /* 0x000000070d0d7c24 */ /* 0x000fca000f8e0202 */
[----:B------:R-:W-:Y:S02]  /*18380*/  SEL R3, R13, R8, P0 ;  /* 0x000000080d037207 */ /* 0x000fe40000000000 */
[----:B------:R-:W-:-:S07]  /*18390*/  SEL R2, R8, R13, P1 ;  /* 0x0000000d08027207 */ /* 0x000fce0000800000 */
.L_x_564:
[----:B------:R-:W-:Y:S05]  /*183a0*/  BSYNC B1 ;  /* 0x0000000000017941 */ /* 0x000fea0003800000 */
.L_x_563:
[----:B------:R-:W-:-:S13]  /*183b0*/  LOP3.LUT P0, RZ, R4, 0xff, RZ, 0xc0, !PT ;  /* 0x000000ff04ff7812 */ /* 0x000fda000780c0ff */
[----:B------:R-:W-:Y:S05]  /*183c0*/  @P0 BRA `(.L_x_567) ;  /* 0xfffffff400100947 */ /* 0x000fea000383ffff */
[----:B------:R-:W-:Y:S05]  /*183d0*/  BSYNC B0 ;  /* 0x0000000000007941 */ /* 0x000fea0003800000 */
.L_x_556:
[----:B------:R-:W-:-:S03]  /*183e0*/  UMOV UR7, 0xffffffff ;  /* 0xffffffff00077882 */ /* 0x000fc60000000000 */
[----:B------:R-:W-:Y:S05]  /*183f0*/  BRA.DIV UR7, `(.L_x_568) ;  /* 0x00000006073c7947 */ /* 0x000fea000b800000 */
[----:B------:R-:W-:-:S13]  /*18400*/  ELECT P6, URZ, PT ;  /* 0x00000000003f782f */ /* 0x000fda00038c0000 */
.L_x_583:
[----:B------:R-:W-:Y:S04]  /*18410*/  BSSY B0, `(.L_x_569) ;  /* 0x0000035000007945 */ /* 0x000fe80003800000 */
[----:B------:R-:W-:Y:S05]  /*18420*/  @!P6 BRA `(.L_x_570) ;  /* 0x0000000000cce947 */ /* 0x000fea0003800000 */
[----:B------:R-:W-:-:S04]  /*18430*/  ULOP3.LUT UR7, UR40, 0x2, URZ, 0xfc, !UPT ;  /* 0x0000000228077892 */ /* 0x000fc8000f8efc3f */
[----:B------:R-:W-:-:S06]  /*18440*/  UISETP.NE.AND UP0, UPT, UR7, 0x3, UPT ;  /* 0x000000030700788c */ /* 0x000fcc000bf05270 */
[----:B------:R-:W-:-:S13]  /*18450*/  PLOP3.LUT P0, PT, PT, PT, UP0, 0x80, 0x0 ;  /* 0x000000000000781c */ /* 0x000fda0003f0f008 */
[----:B------:R-:W-:Y:S05]  /*18460*/  @!P0 BRA `(.L_x_571) ;  /* 0x0000000000048947 */ /* 0x000fea0003800000 */
[----:B------:R-:W-:Y:S01]  /*18470*/  BPT.TRAP 0x1 ;  /* 0x000000040000795c */ /* 0x000fe20000300000 */
.L_x_571:
[----:B------:R-:W0:Y:S01]  /*18480*/  S2R R3, SR_CgaCtaId ;  /* 0x0000000000037919 */ /* 0x000e220000008800 */
[----:B------:R-:W-:-:S04]  /*18490*/  MOV R0, 0x400 ;  /* 0x0000040000007802 */ /* 0x000fc80000000f00 */
[----:B0-----:R-:W-:Y:S02]  /*184a0*/  LEA R3, R3, R0, 0x18 ;  /* 0x0000000003037211 */ /* 0x001fe400078ec0ff */
[----:B------:R-:W-:-:S03]  /*184b0*/  SHF.L.U32 R0, R7, 0x1f, RZ ;  /* 0x0000001f07007819 */ /* 0x000fc600000006ff */
[----:B------:R-:W-:-:S05]  /*184c0*/  VIADD R3, R3, 0x28 ;  /* 0x0000002803037836 */ /* 0x000fca0000000000 */
[----:B------:R-:W-:-:S04]  /*184d0*/  LEA R5, R6, R3, 0x3 ;  /* 0x0000000306057211 */ /* 0x000fc800078e18ff */
[----:B------:R-:W0:Y:S02]  /*184e0*/  SYNCS.PHASECHK.TRANS64.TRYWAIT P0, [R5+URZ], R0 ;  /* 0x00000000050075a7 */ /* 0x000e24000800017f */
[----:B0-----:R-:W-:Y:S05]  /*184f0*/  @!P0 BRA `(.L_x_572) ;  /* 0x00000004001c8947 */ /* 0x001fea0003800000 */
.L_x_584:
[----:B------:R-:W-:-:S05]  /*18500*/  VIADD R6, R6, 0x1 ;  /* 0x0000000106067836 */ /* 0x000fca0000000000 */
[----:B------:R-:W-:-:S04]  /*18510*/  ISETP.NE.AND P0, PT, R6, 0x5, PT ;  /* 0x000000050600780c */ /* 0x000fc80003f05270 */
[----:B0-----:R-:W-:Y:S02]  /*18520*/  SEL R0, RZ, 0x1, P0 ;  /* 0x00000001ff007807 */ /* 0x001fe40000000000 */
[----:B------:R-:W-:Y:S02]  /*18530*/  SEL R6, R6, RZ, P0 ;  /* 0x000000ff06067207 */ /* 0x000fe40000000000 */
[----:B------:R-:W-:Y:S02]  /*18540*/  LOP3.LUT R7, R7, R0, RZ, 0x3c, !PT ;  /* 0x0000000007077212 */ /* 0x000fe400078e3cff */
[----:B------:R-:W-:Y:S02]  /*18550*/  LEA R5, R6, R3, 0x3 ;  /* 0x0000000306057211 */ /* 0x000fe400078e18ff */
[----:B------:R-:W-:-:S04]  /*18560*/  SHF.L.U32 R0, R7, 0x1f, RZ ;  /* 0x0000001f07007819 */ /* 0x000fc800000006ff */
[----:B------:R-:W0:Y:S02]  /*18570*/  SYNCS.PHASECHK.TRANS64.TRYWAIT P0, [R5+URZ], R0 ;  /* 0x00000000050075a7 */ /* 0x000e24000800017f */
[----:B0-----:R-:W-:Y:S05]  /*18580*/  @!P0 BRA `(.L_x_573) ;  /* 0x00000004000c8947 */ /* 0x001fea0003800000 */
.L_x_585:
[----:B0-----:R-:W-:-:S05]  /*18590*/  VIADD R0, R6, 0x1 ;  /* 0x0000000106007836 */ /* 0x001fca0000000000 */
[----:B------:R-:W-:-:S04]  /*185a0*/  ISETP.NE.AND P0, PT, R0, 0x5, PT ;  /* 0x000000050000780c */ /* 0x000fc80003f05270 */
[----:B------:R-:W-:Y:S02]  /*185b0*/  SEL R2, RZ, 0x1, P0 ;  /* 0x00000001ff027807 */ /* 0x000fe40000000000 */
[----:B------:R-:W-:Y:S02]  /*185c0*/  SEL R4, R0, RZ, P0 ;  /* 0x000000ff00047207 */ /* 0x000fe40000000000 */
[----:B------:R-:W-:Y:S02]  /*185d0*/  LOP3.LUT R7, R7, R2, RZ, 0x3c, !PT ;  /* 0x0000000207077212 */ /* 0x000fe400078e3cff */
[----:B------:R-:W-:Y:S02]  /*185e0*/  LEA R5, R4, R3, 0x3 ;  /* 0x0000000304057211 */ /* 0x000fe400078e18ff */
[----:B------:R-:W-:-:S04]  /*185f0*/  SHF.L.U32 R0, R7, 0x1f, RZ ;  /* 0x0000001f07007819 */ /* 0x000fc800000006ff */
[----:B------:R-:W0:Y:S02]  /*18600*/  SYNCS.PHASECHK.TRANS64.TRYWAIT P0, [R5+URZ], R0 ;  /* 0x00000000050075a7 */ /* 0x000e24000800017f */
[----:B0-----:R-:W-:Y:S05]  /*18610*/  @!P0 BRA `(.L_x_574) ;  /* 0x0000000000fc8947 */ /* 0x001fea0003800000 */
.L_x_586:
        /* <DEDUP_REMOVED lines=9> */
.L_x_587:
[----:B0-----:R-:W-:-:S05]  /*186b0*/  VIADD R0, R4, 0x1 ;  /* 0x0000000104007836 */ /* 0x001fca0000000000 */
[----:B------:R-:W-:-:S04]  /*186c0*/  ISETP.NE.AND P0, PT, R0, 0x5, PT ;  /* 0x000000050000780c */ /* 0x000fc80003f05270 */
[----:B------:R-:W-:Y:S02]  /*186d0*/  SEL R2, RZ, 0x1, P0 ;  /* 0x00000001ff027807 */ /* 0x000fe40000000000 */
[----:B------:R-:W-:Y:S02]  /*186e0*/  SEL R0, R0, RZ, P0 ;  /* 0x000000ff00007207 */ /* 0x000fe40000000000 */
[----:B------:R-:W-:Y:S02]  /*186f0*/  LOP3.LUT R2, R7, R2, RZ, 0x3c, !PT ;  /* 0x0000000207027212 */ /* 0x000fe400078e3cff */
[----:B------:R-:W-:Y:S02]  /*18700*/  LEA R3, R0, R3, 0x3 ;  /* 0x0000000300037211 */ /* 0x000fe400078e18ff */
[----:B------:R-:W-:-:S07]  /*18710*/  SHF.L.U32 R0, R2, 0x1f, RZ ;  /* 0x0000001f02007819 */ /* 0x000fce00000006ff */
.L_x_576:
[----:B0-----:R0:W1:Y:S02]  /*18720*/  SYNCS.PHASECHK.TRANS64.TRYWAIT P0, [R3+URZ], R0 ;  /* 0x00000000030075a7 */ /* 0x001064000800017f */
[----:B-1----:R-:W-:Y:S05]  /*18730*/  @!P0 NANOSLEEP.SYNCS 0x989680 ;  /* 0x009896800000895d */ /* 0x002fea0003900000 */
[----:B------:R-:W1:Y:S02]  /*18740*/  @!P0 SYNCS.PHASECHK.TRANS64 P0, [R3+URZ], R0 ;  /* 0x00000000030085a7 */ /* 0x000e64000800007f */
[----:B-1----:R-:W-:Y:S05]  /*18750*/  @!P0 BRA `(.L_x_576) ;  /* 0xfffffffc00f08947 */ /* 0x002fea000383ffff */
.L_x_570:
[----:B------:R-:W-:Y:S05]  /*18760*/  BSYNC B0 ;  /* 0x0000000000007941 */ /* 0x000fea0003800000 */
.L_x_569:
[----:B------:R-:W-:Y:S05]  /*18770*/  EXIT ;  /* 0x000000000000794d */ /* 0x000fea0003800000 */
.L_x_21:
[----:B--2---:R2:W3:Y:S02]  /*18780*/  SYNCS.PHASECHK.TRANS64.TRYWAIT P1, [R3+URZ], R2 ;  /* 0x00000002030075a7 */ /* 0x0044e4000802017f */
[----:B---3--:R-:W-:Y:S05]  /*18790*/  @!P1 NANOSLEEP.SYNCS 0x989680 ;  /* 0x009896800000995d */ /* 0x008fea0003900000 */
[----:B------:R-:W3:Y:S02]  /*187a0*/  @!P1 SYNCS.PHASECHK.TRANS64 P1, [R3+URZ], R2 ;  /* 0x00000002030095a7 */ /* 0x000ee4000802007f */
[----:B---3--:R-:W-:Y:S05]  /*187b0*/  @!P1 BRA `(.L_x_21) ;  /* 0xfffffffc00f09947 */ /* 0x008fea000383ffff */
[----:B------:R-:W-:Y:S05]  /*187c0*/  BRA `(.L_x_20) ;  /* 0xfffffe8c00d87947 */ /* 0x000fea000383ffff */
.L_x_26:
[----:B-1----:R1:W2:Y:S02]  /*187d0*/  SYNCS.PHASECHK.TRANS64.TRYWAIT P1, [R2+URZ], R3 ;  /* 0x00000003020075a7 */ /* 0x0022a4000802017f */
[----:B--2---:R-:W-:Y:S05]  /*187e0*/  @!P1 NANOSLEEP.SYNCS 0x989680 ;  /* 0x009896800000995d */ /* 0x004fea0003900000 */
[----:B------:R-:W2:Y:S02]  /*187f0*/  @!P1 SYNCS.PHASECHK.TRANS64 P1, [R2+URZ], R3 ;  /* 0x00000003020095a7 */ /* 0x000ea4000802007f */
[----:B--2---:R-:W-:Y:S05]  /*18800*/  @!P1 BRA `(.L_x_26) ;  /* 0xfffffffc00f09947 */ /* 0x004fea000383ffff */
[----:B------:R-:W-:Y:S05]  /*18810*/  BRA `(.L_x_25) ;  /* 0xfffffec400687947 */ /* 0x000fea000383ffff */
.L_x_557:
[----:B------:R-:W-:Y:S01]  /*18820*/  BSSY B1, `(.L_x_577) ;  /* 0x0000006000017945 */ /* 0x000fe20003800000 */
[----:B------:R-:W-:-:S07]  /*18830*/  IMAD.MOV.U32 R15, RZ, RZ, -0x1 ;  /* 0xffffffffff0f7424 */ /* 0x000fce00078e00ff */
[----:B------:R-:W-:Y:S05]  /*18840*/  WARPSYNC.COLLECTIVE R15, `(.L_x_578) ;  /* 0x000000000f0c7348 */ /* 0x000fea0003c00000 */
[----:B------:R-:W-:Y:S02]  /*18850*/  ELECT P6, UR62, PT ;  /* 0x00000000003e782f */ /* 0x000fe400038c0000 */
[----:B------:R-:W-:Y:S01]  /*18860*/  MOV R14, UR62 ;  /* 0x0000003e000e7c02 */ /* 0x000fe20008000f00 */
[----:B------:R-:W-:Y:S10]  /*18870*/  ENDCOLLECTIVE ;  /* 0x000000000000791b */ /* 0x000ff40003800000 */
.L_x_578:
[----:B------:R-:W-:Y:S05]  /*18880*/  BSYNC B1 ;  /* 0x0000000000017941 */ /* 0x000fea0003800000 */
.L_x_577:
[----:B------:R-:W-:Y:S05]  /*18890*/  BRA `(.L_x_579) ;  /* 0xffffffec00e87947 */ /* 0x000fea000383ffff */
.L_x_560:
[----:B0-----:R0:W1:Y:S02]  /*188a0*/  SYNCS.PHASECHK.TRANS64.TRYWAIT P0, [R11+URZ+0x28], R8 ;  /* 0x000028080b0075a7 */ /* 0x001064000800017f */
[----:B-1----:R-:W-:Y:S05]  /*188b0*/  @!P0 NANOSLEEP.SYNCS 0x989680 ;  /* 0x009896800000895d */ /* 0x002fea0003900000 */
[----:B------:R-:W1:Y:S02]  /*188c0*/  @!P0 SYNCS.PHASECHK.TRANS64 P0, [R11+URZ+0x28], R8 ;  /* 0x000028080b0085a7 */ /* 0x000e64000800007f */
[----:B-1----:R-:W-:Y:S05]  /*188d0*/  @!P0 BRA `(.L_x_560) ;  /* 0xfffffffc00f08947 */ /* 0x002fea000383ffff */
[----:B------:R-:W-:Y:S05]  /*188e0*/  BRA `(.L_x_580) ;  /* 0xfffffff000207947 */ /* 0x000fea000383ffff */
.L_x_568:
[----:B------:R-:W-:Y:S01]  /*188f0*/  BSSY B0, `(.L_x_581) ;  /* 0x0000006000007945 */ /* 0x000fe20003800000 */
[----:B------:R-:W-:-:S07]  /*18900*/  MOV R15, 0xffffffff ;  /* 0xffffffff000f7802 */ /* 0x000fce0000000f00 */
[----:B------:R-:W-:Y:S05]  /*18910*/  WARPSYNC.COLLECTIVE R15, `(.L_x_582) ;  /* 0x000000000f0c7348 */ /* 0x000fea0003c00000 */
[----:B------:R-:W-:Y:S02]  /*18920*/  ELECT P6, UR62, PT ;  /* 0x00000000003e782f */ /* 0x000fe400038c0000 */
[----:B------:R-:W-:Y:S01]  /*18930*/  MOV R14, UR62 ;  /* 0x0000003e000e7c02 */ /* 0x000fe20008000f00 */
[----:B------:R-:W-:Y:S10]  /*18940*/  ENDCOLLECTIVE ;  /* 0x000000000000791b */ /* 0x000ff40003800000 */
.L_x_582:
[----:B------:R-:W-:Y:S05]  /*18950*/  BSYNC B0 ;  /* 0x0000000000007941 */ /* 0x000fea0003800000 */
.L_x_581:
[----:B------:R-:W-:Y:S05]  /*18960*/  BRA `(.L_x_583) ;  /* 0xfffffff800a87947 */ /* 0x000fea000383ffff */
.L_x_572:
[----:B0-----:R0:W1:Y:S02]  /*18970*/  SYNCS.PHASECHK.TRANS64.TRYWAIT P0, [R5+URZ], R0 ;  /* 0x00000000050075a7 */ /* 0x001064000800017f */
[----:B-1----:R-:W-:Y:S05]  /*18980*/  @!P0 NANOSLEEP.SYNCS 0x989680 ;  /* 0x009896800000895d */ /* 0x002fea0003900000 */
[----:B------:R-:W1:Y:S02]  /*18990*/  @!P0 SYNCS.PHASECHK.TRANS64 P0, [R5+URZ], R0 ;  /* 0x00000000050085a7 */ /* 0x000e64000800007f */
[----:B-1----:R-:W-:Y:S05]  /*189a0*/  @!P0 BRA `(.L_x_572) ;  /* 0xfffffffc00f08947 */ /* 0x002fea000383ffff */
[----:B------:R-:W-:Y:S05]  /*189b0*/  BRA `(.L_x_584) ;  /* 0xfffffff800d07947 */ /* 0x000fea000383ffff */
.L_x_573:
[----:B0-----:R0:W1:Y:S02]  /*189c0*/  SYNCS.PHASECHK.TRANS64.TRYWAIT P0, [R5+URZ], R0 ;  /* 0x00000000050075a7 */ /* 0x001064000800017f */
[----:B-1----:R-:W-:Y:S05]  /*189d0*/  @!P0 NANOSLEEP.SYNCS 0x989680 ;  /* 0x009896800000895d */ /* 0x002fea0003900000 */
[----:B------:R-:W1:Y:S02]  /*189e0*/  @!P0 SYNCS.PHASECHK.TRANS64 P0, [R5+URZ], R0 ;  /* 0x00000000050085a7 */ /* 0x000e64000800007f */
[----:B-1----:R-:W-:Y:S05]  /*189f0*/  @!P0 BRA `(.L_x_573) ;  /* 0xfffffffc00f08947 */ /* 0x002fea000383ffff */
[----:B------:R-:W-:Y:S05]  /*18a00*/  BRA `(.L_x_585) ;  /* 0xfffffff800e07947 */ /* 0x000fea000383ffff */
.L_x_574:
[----:B0-----:R0:W1:Y:S02]  /*18a10*/  SYNCS.PHASECHK.TRANS64.TRYWAIT P0, [R5+URZ], R0 ;  /* 0x00000000050075a7 */ /* 0x001064000800017f */
[----:B-1----:R-:W-:Y:S05]  /*18a20*/  @!P0 NANOSLEEP.SYNCS 0x989680 ;  /* 0x009896800000895d */ /* 0x002fea0003900000 */
[----:B------:R-:W1:Y:S02]  /*18a30*/  @!P0 SYNCS.PHASECHK.TRANS64 P0, [R5+URZ], R0 ;  /* 0x00000000050085a7 */ /* 0x000e64000800007f */
[----:B-1----:R-:W-:Y:S05]  /*18a40*/  @!P0 BRA `(.L_x_574) ;  /* 0xfffffffc00f08947 */ /* 0x002fea000383ffff */
[----:B------:R-:W-:Y:S05]  /*18a50*/  BRA `(.L_x_586) ;  /* 0xfffffff800f07947 */ /* 0x000fea000383ffff */
.L_x_575:
[----:B0-----:R0:W1:Y:S02]  /*18a60*/  SYNCS.PHASECHK.TRANS64.TRYWAIT P0, [R5+URZ], R0 ;  /* 0x00000000050075a7 */ /* 0x001064000800017f */
[----:B-1----:R-:W-:Y:S05]  /*18a70*/  @!P0 NANOSLEEP.SYNCS 0x989680 ;  /* 0x009896800000895d */ /* 0x002fea0003900000 */
[----:B------:R-:W1:Y:S02]  /*18a80*/  @!P0 SYNCS.PHASECHK.TRANS64 P0, [R5+URZ], R0 ;  /* 0x00000000050085a7 */ /* 0x000e64000800007f */
[----:B-1----:R-:W-:Y:S05]  /*18a90*/  @!P0 BRA `(.L_x_575) ;  /* 0xfffffffc00f08947 */ /* 0x002fea000383ffff */
[----:B------:R-:W-:Y:S05]  /*18aa0*/  BRA `(.L_x_587) ;  /* 0xfffffffc00007947 */ /* 0x000fea000383ffff */
.L_x_588:
[----:B------:R-:W-:-:S00]  /*18ab0*/  BRA `(.L_x_588) ;  /* 0xfffffffc00fc7947 */ /* 0x000fc0000383ffff */
[----:B------:R-:W-:-:S00]  /*18ac0*/  NOP ;  /* 0x0000000000007918 */ /* 0x000fc00000000000 */
        /* <DEDUP_REMOVED lines=11> */
.L_x_589:


//--------------------- .nv.global.init           --------------------------
	.section	.nv.global.init,"aw",@progbits
.nv.global.init:
	.type		$str$22,@object
	.size		$str$22,($str$23 - $str$22)
$str$22:
        /*0000*/ 	.byte	0x6b, 0x5f, 0x74, 0x69, 0x6c, 0x65, 0x5f, 0x63, 0x6f, 0x75, 0x6e, 0x74, 0x20, 0x3e, 0x3d, 0x20
        /*0010*/ 	.byte	0x31, 0x00
	.type		$str$23,@object
	.size		$str$23,(__unnamed_1 - $str$23)
$str$23:
        /*0012*/ 	.byte	0x2f, 0x74, 0x6d, 0x70, 0x2f, 0x63, 0x75, 0x74, 0x6c, 0x61, 0x73, 0x73, 0x5f, 0x73, 0x77, 0x65
        /*0022*/ 	.byte	0x65, 0x70, 0x5f, 0x73, 0x72, 0x63, 0x2f, 0x69, 0x6e, 0x63, 0x6c, 0x75, 0x64, 0x65, 0x2f, 0x63
        /*0032*/ 	.byte	0x75, 0x74, 0x6c, 0x61, 0x73, 0x73, 0x2f, 0x67, 0x65, 0x6d, 0x6d, 0x2f, 0x63, 0x6f, 0x6c, 0x6c
        /*0042*/ 	.byte	0x65, 0x63, 0x74, 0x69, 0x76, 0x65, 0x2f, 0x73, 0x6d, 0x39, 0x30, 0x5f, 0x6d, 0x6d, 0x61, 0x5f
        /*0052*/ 	.byte	0x74, 0x6d, 0x61, 0x5f, 0x67, 0x6d, 0x6d, 0x61, 0x5f, 0x73, 0x73, 0x5f, 0x77, 0x61, 0x72, 0x70
        /*0062*/ 	.byte	0x73, 0x70, 0x65, 0x63, 0x69, 0x61, 0x6c, 0x69, 0x7a, 0x65, 0x64, 0x2e, 0x68, 0x70, 0x70, 0x00
	.type		__unnamed_1,@object
	.size		__unnamed_1,(.L_0 - __unnamed_1)
__unnamed_1:
        /* <DEDUP_REMOVED lines=174> */
        /*0b52*/ 	.byte	0x00
.L_0:


//--------------------- .nv.shared._ZN7cutlass13device_kernelINS_4gemm6kernel13GemmUniversalIN4cute5tupleIJiiiiEEENS1_10collective13CollectiveMmaINS1_34MainloopSm90TmaGmmaWarpSpecializedILi5ENS5_IJNS4_1CILi2EEENSA_ILi1EEESC_EEENS1_35KernelTmaWarpSpecializedCooperativeEEENS5_IJNSA_ILi256EEESG_NSA_ILi128EEEEEEaNS5_IJlSC_lEEEaSJ_NS4_8TiledMMAINS4_8MMA_AtomIJNS4_4SM904GMMA27MMA_64x256x32_S32S8S8_SS_TNEEEENS4_6LayoutISD_NS5_IJSC_NSA_ILi0EEESR_EEEEENS5_IJNS4_10UnderscoreESU_SU_EEEEENS4_13SM90_TMA_LOADENS4_14ComposedLayoutINS4_7SwizzleILi3ELi4ELi3EEENS4_18smem_ptr_flag_bitsILi8EEENSQ_INS5_IJNSA_ILi8EEESH_EEENS5_IJSH_SC_EEEEEEEvNS4_8identityENS4_23SM90_TMA_LOAD_MULTICASTES17_vS18_EENS_8epilogue10collective6detail29Sm90TmaWarpSpecializedAdapterINS1C_15DefaultEpilogueIaSJ_SJ_NS1B_6thread17LinearCombinationIaLi1EiiLNS1G_9ScaleType4KindE0ELNS_15FloatRoundStyleE2EaEENS1_15EpilogueDefaultEEEEEvvEEEEvNT_6ParamsE --------------------------
	.section	.nv.shared._ZN7cutlass13device_kernelINS_4gemm6kernel13GemmUniversalIN4cute5tupleIJiiiiEEENS1_10collective13CollectiveMmaINS1_34MainloopSm90TmaGmmaWarpSpecializedILi5ENS5_IJNS4_1CILi2EEENSA_ILi1EEESC_EEENS1_35KernelTmaWarpSpecializedCooperativeEEENS5_IJNSA_ILi256EEESG_NSA_ILi128EEEEEEaNS5_IJlSC_lEEEaSJ_NS4_8TiledMMAINS4_8MMA_AtomIJNS4_4SM904GMMA27MMA_64x256x32_S32S8S8_SS_TNEEEENS4_6LayoutISD_NS5_IJSC_NSA_ILi0EEESR_EEEEENS5_IJNS4_10UnderscoreESU_SU_EEEEENS4_13SM90_TMA_LOADENS4_14ComposedLayoutINS4_7SwizzleILi3ELi4ELi3EEENS4_18smem_ptr_flag_bitsILi8EEENSQ_INS5_IJNSA_ILi8EEESH_EEENS5_IJSH_SC_EEEEEEEvNS4_8identityENS4_23SM90_TMA_LOAD_MULTICASTES17_vS18_EENS_8epilogue10collective6detail29Sm90TmaWarpSpecializedAdapterINS1C_15DefaultEpilogueIaSJ_SJ_NS1B_6thread17LinearCombinationIaLi1EiiLNS1G_9ScaleType4KindE0ELNS_15FloatRoundStyleE2EaEENS1_15EpilogueDefaultEEEEEvvEEEEvNT_6ParamsE,"aw",@nobits
	.sectionflags	@""
	.align	16
	.zero		1024


//--------------------- .nv.shared.reserved.0     --------------------------
	.section	.nv.shared.reserved.0,"aw",@nobits
	.weak		__nv_reservedSMEM_offset_0_alias
	.size		__nv_reservedSMEM_offset_0_alias, 0, 0
	.other		__nv_reservedSMEM_offset_0_alias,@"STO_CUDA_RESERVED_SHARED STV_DEFAULT"
__nv_reservedSMEM_offset_0_alias:
	.zero		0


//--------------------- .nv.global                --------------------------
	.section	.nv.global,"aw",@nobits
.nv.global:
	.type		_ZN39_INTERNAL_de37cae7_4_k_cu_94135eb2_69254cute1_E,@object
	.size		_ZN39_INTERNAL_de37cae7_4_k_cu_94135eb2_69254cute1_E,(_ZN39_INTERNAL_de37cae7_4_k_cu_94135eb2_69254cuda3std3__45__cpo6cbeginE - _ZN39_INTERNAL_de37cae7_4_k_cu_94135eb2_69254cute1_E)
_ZN39_INTERNAL_de37cae7_4_k_cu_94135eb2_69254cute1_E:
	.zero		1
	.type		_ZN39_INTERNAL_de37cae7_4_k_cu_94135eb2_69254cuda3std3__45__cpo6cbeginE,@object
	.size		_ZN39_INTERNAL_de37cae7_4_k_cu_94135eb2_69254cuda3std3__45__cpo6cbeginE,(_ZN39_INTERNAL_de37cae7_4_k_cu_94135eb2_69254cuda3std3__48in_placeE - _ZN39_INTERNAL_de37cae7_4_k_cu_94135eb2_69254cuda3std3__45__cpo6cbeginE)
_ZN39_INTERNAL_de37cae7_4_k_cu_94135eb2_69254cuda3std3__45__cpo6cbeginE:
	.zero		1
	.type		_ZN39_INTERNAL_de37cae7_4_k_cu_94135eb2_69254cuda3std3__48in_placeE,@object
	.size		_ZN39_INTERNAL_de37cae7_4_k_cu_94135eb2_69254cuda3std3__48in_placeE,(_ZN39_INTERNAL_de37cae7_4_k_cu_94135eb2_69254cuda3std6ranges3__45__cpo9iter_moveE - _ZN39_INTERNAL_de37cae7_4_k_cu_94135eb2_69254cuda3std3__48in_placeE)
_ZN39_INTERNAL_de37cae7_4_k_cu_94135eb2_69254cuda3std3__48in_placeE:
	.zero		1
	.type		_ZN39_INTERNAL_de37cae7_4_k_cu_94135eb2_69254cuda3std6ranges3__45__cpo9iter_moveE,@object
	.size		_ZN39_INTERNAL_de37cae7_4_k_cu_94135eb2_69254cuda3std6ranges3__45__cpo9iter_moveE,(_ZN39_INTERNAL_de37cae7_4_k_cu_94135eb2_69254cuda3std3__45__cpo5beginE - _ZN39_INTERNAL_de37cae7_4_k_cu_94135eb2_69254cuda3std6ranges3__45__cpo9iter_moveE)
_ZN39_INTERNAL_de37cae7_4_k_cu_94135eb2_69254cuda3std6ranges3__45__cpo9iter_moveE:
	.zero		1
	.type		_ZN39_INTERNAL_de37cae7_4_k_cu_94135eb2_69254cuda3std3__45__cpo5beginE,@object
	.size		_ZN39_INTERNAL_de37cae7_4_k_cu_94135eb2_69254cuda3std3__45__cpo5beginE,(_ZN39_INTERNAL_de37cae7_4_k_cu_94135eb2_69254cuda3std3__441_GLOBAL__N__de37cae7_4_k_cu_94135eb2_69256ignoreE - _ZN39_INTERNAL_de37cae7_4_k_cu_94135eb2_69254cuda3std3__45__cpo5beginE)
_ZN39_INTERNAL_de37cae7_4_k_cu_94135eb2_69254cuda3std3__45__cpo5beginE:
	.zero		1
	.type		_ZN39_INTERNAL_de37cae7_4_k_cu_94135eb2_69254cuda3std3__441_GLOBAL__N__de37cae7_4_k_cu_94135eb2_69256ignoreE,@object
	.size		_ZN39_INTERNAL_de37cae7_4_k_cu_94135eb2_69254cuda3std3__441_GLOBAL__N__de37cae7_4_k_cu_94135eb2_69256ignoreE,(_ZN39_INTERNAL_de37cae7_4_k_cu_94135eb2_69254cute7productE - _ZN39_INTERNAL_de37cae7_4_k_cu_94135eb2_69254cuda3std3__441_GLOBAL__N__de37cae7_4_k_cu_94135eb2_69256ignoreE)
_ZN39_INTERNAL_de37cae7_4_k_cu_94135eb2_69254cuda3std3__441_GLOBAL__N__de37cae7_4_k_cu_94135eb2_69256ignoreE:
	.zero		1
	.type		_ZN39_INTERNAL_de37cae7_4_k_cu_94135eb2_69254cute7productE,@object
	.size		_ZN39_INTERNAL_de37cae7_4_k_cu_94135eb2_69254cute7productE,(_ZN39_INTERNAL_de37cae7_4_k_cu_94135eb2_69254cuda3std3__45__cpo3endE - _ZN39_INTERNAL_de37cae7_4_k_cu_94135eb2_69254cute7productE)
_ZN39_INTERNAL_de37cae7_4_k_cu_94135eb2_69254cute7productE:
	.zero		1
	.type		_ZN39_INTERNAL_de37cae7_4_k_cu_94135eb2_69254cuda3std3__45__cpo3endE,@object
	.size		_ZN39_INTERNAL_de37cae7_4_k_cu_94135eb2_69254cuda3std3__45__cpo3endE,(_ZN39_INTERNAL_de37cae7_4_k_cu_94135eb2_69254cuda3std3__419piecewise_constructE - _ZN39_INTERNAL_de37cae7_4_k_cu_94135eb2_69254cuda3std3__45__cpo3endE)
_ZN39_INTERNAL_de37cae7_4_k_cu_94135eb2_69254cuda3std3__45__cpo3endE:
	.zero		1
	.type		_ZN39_INTERNAL_de37cae7_4_k_cu_94135eb2_69254cuda3std3__419piecewise_constructE,@object
	.size		_ZN39_INTERNAL_de37cae7_4_k_cu_94135eb2_69254cuda3std3__419piecewise_constructE,(_ZN39_INTERNAL_de37cae7_4_k_cu_94135eb2_69254cuda3std3__45__cpo4cendE - _ZN39_INTERNAL_de37cae7_4_k_cu_94135eb2_69254cuda3std3__419piecewise_constructE)
_ZN39_INTERNAL_de37cae7_4_k_cu_94135eb2_69254cuda3std3__419piecewise_constructE:
	.zero		1
	.type		_ZN39_INTERNAL_de37cae7_4_k_cu_94135eb2_69254cuda3std3__45__cpo4cendE,@object
	.size		_ZN39_INTERNAL_de37cae7_4_k_cu_94135eb2_69254cuda3std3__45__cpo4cendE,(_ZN39_INTERNAL_de37cae7_4_k_cu_94135eb2_69254cuda3std6ranges3__45__cpo4swapE - _ZN39_INTERNAL_de37cae7_4_k_cu_94135eb2_69254cuda3std3__45__cpo4cendE)
_ZN39_INTERNAL_de37cae7_4_k_cu_94135eb2_69254cuda3std3__45__cpo4cendE:
	.zero		1
	.type		_ZN39_INTERNAL_de37cae7_4_k_cu_94135eb2_69254cuda3std6ranges3__45__cpo4swapE,@object
	.size		_ZN39_INTERNAL_de37cae7_4_k_cu_94135eb2_69254cuda3std6ranges3__45__cpo4swapE,(.L_8 - _ZN39_INTERNAL_de37cae7_4_k_cu_94135eb2_69254cuda3std6ranges3__45__cpo4swapE)
_ZN39_INTERNAL_de37cae7_4_k_cu_94135eb2_69254cuda3std6ranges3__45__cpo4swapE:
	.zero		1
.L_8:


//--------------------- .nv.constant0._ZN7cutlass13device_kernelINS_4gemm6kernel13GemmUniversalIN4cute5tupleIJiiiiEEENS1_10collective13CollectiveMmaINS1_34MainloopSm90TmaGmmaWarpSpecializedILi5ENS5_IJNS4_1CILi2EEENSA_ILi1EEESC_EEENS1_35KernelTmaWarpSpecializedCooperativeEEENS5_IJNSA_ILi256EEESG_NSA_ILi128EEEEEEaNS5_IJlSC_lEEEaSJ_NS4_8TiledMMAINS4_8MMA_AtomIJNS4_4SM904GMMA27MMA_64x256x32_S32S8S8_SS_TNEEEENS4_6LayoutISD_NS5_IJSC_NSA_ILi0EEESR_EEEEENS5_IJNS4_10UnderscoreESU_SU_EEEEENS4_13SM90_TMA_LOADENS4_14ComposedLayoutINS4_7SwizzleILi3ELi4ELi3EEENS4_18smem_ptr_flag_bitsILi8EEENSQ_INS5_IJNSA_ILi8EEESH_EEENS5_IJSH_SC_EEEEEEEvNS4_8identityENS4_23SM90_TMA_LOAD_MULTICASTES17_vS18_EENS_8epilogue10collective6detail29Sm90TmaWarpSpecializedAdapterINS1C_15DefaultEpilogueIaSJ_SJ_NS1B_6thread17LinearCombinationIaLi1EiiLNS1G_9ScaleType4KindE0ELNS_15FloatRoundStyleE2EaEENS1_15EpilogueDefaultEEEEEvvEEEEvNT_6ParamsE --------------------------
	.section	.nv.constant0._ZN7cutlass13device_kernelINS_4gemm6kernel13GemmUniversalIN4cute5tupleIJiiiiEEENS1_10collective13CollectiveMmaINS1_34MainloopSm90TmaGmmaWarpSpecializedILi5ENS5_IJNS4_1CILi2EEENSA_ILi1EEESC_EEENS1_35KernelTmaWarpSpecializedCooperativeEEENS5_IJNSA_ILi256EEESG_NSA_ILi128EEEEEEaNS5_IJlSC_lEEEaSJ_NS4_8TiledMMAINS4_8MMA_AtomIJNS4_4SM904GMMA27MMA_64x256x32_S32S8S8_SS_TNEEEENS4_6LayoutISD_NS5_IJSC_NSA_ILi0EEESR_EEEEENS5_IJNS4_10UnderscoreESU_SU_EEEEENS4_13SM90_TMA_LOADENS4_14ComposedLayoutINS4_7SwizzleILi3ELi4ELi3EEENS4_18smem_ptr_flag_bitsILi8EEENSQ_INS5_IJNSA_ILi8EEESH_EEENS5_IJSH_SC_EEEEEEEvNS4_8identityENS4_23SM90_TMA_LOAD_MULTICASTES17_vS18_EENS_8epilogue10collective6detail29Sm90TmaWarpSpecializedAdapterINS1C_15DefaultEpilogueIaSJ_SJ_NS1B_6thread17LinearCombinationIaLi1EiiLNS1G_9ScaleType4KindE0ELNS_15FloatRoundStyleE2EaEENS1_15EpilogueDefaultEEEEEvvEEEEvNT_6ParamsE,"a",@progbits
	.sectionflags	@""
	.align	4
.nv.constant0._ZN7cutlass13device_kernelINS_4gemm6kernel13GemmUniversalIN4cute5tupleIJiiiiEEENS1_10collective13CollectiveMmaINS1_34MainloopSm90TmaGmmaWarpSpecializedILi5ENS5_IJNS4_1CILi2EEENSA_ILi1EEESC_EEENS1_35KernelTmaWarpSpecializedCooperativeEEENS5_IJNSA_ILi256EEESG_NSA_ILi128EEEEEEaNS5_IJlSC_lEEEaSJ_NS4_8TiledMMAINS4_8MMA_AtomIJNS4_4SM904GMMA27MMA_64x256x32_S32S8S8_SS_TNEEEENS4_6LayoutISD_NS5_IJSC_NSA_ILi0EEESR_EEEEENS5_IJNS4_10UnderscoreESU_SU_EEEEENS4_13SM90_TMA_LOADENS4_14ComposedLayoutINS4_7SwizzleILi3ELi4ELi3EEENS4_18smem_ptr_flag_bitsILi8EEENSQ_INS5_IJNSA_ILi8EEESH_EEENS5_IJSH_SC_EEEEEEEvNS4_8identityENS4_23SM90_TMA_LOAD_MULTICASTES17_vS18_EENS_8epilogue10collective6detail29Sm90TmaWarpSpecializedAdapterINS1C_15DefaultEpilogueIaSJ_SJ_NS1B_6thread17LinearCombinationIaLi1EiiLNS1G_9ScaleType4KindE0ELNS_15FloatRoundStyleE2EaEENS1_15EpilogueDefaultEEEEEvvEEEEvNT_6ParamsE:
	.zero		1664


//--------------------- SYMBOLS --------------------------

	.type		.nv.reservedSmem.offset0,@object
	.size		.nv.reservedSmem.offset0,0x4
	.type		__assertfail,@function
